//
// Generated by NVIDIA NVVM Compiler
//
// Compiler Build ID: CL-36424714
// Cuda compilation tools, release 13.0, V13.0.88
// Based on NVVM 20.0.0
//

.version 9.0
.target sm_100
.address_size 64

	// .globl	_Z6phase1Piii
.extern .shared .align 16 .b8 shared_block[];

.visible .entry _Z6phase1Piii(
	.param .u64 .ptr .align 1 _Z6phase1Piii_param_0,
	.param .u32 _Z6phase1Piii_param_1,
	.param .u32 _Z6phase1Piii_param_2
)
{
	.reg .pred 	%p<4>;
	.reg .b32 	%r<186>;
	.reg .b64 	%rd<5>;

	ld.param.u64 	%rd2, [_Z6phase1Piii_param_0];
	ld.param.u32 	%r7, [_Z6phase1Piii_param_1];
	ld.param.u32 	%r8, [_Z6phase1Piii_param_2];
	cvta.to.global.u64 	%rd3, %rd2;
	mov.u32 	%r1, %tid.x;
	mov.u32 	%r2, %tid.y;
	shl.b32 	%r10, %r7, 5;
	add.s32 	%r11, %r10, %r2;
	add.s32 	%r12, %r10, %r1;
	max.s32 	%r14, %r11, %r12;
	setp.lt.s32 	%p1, %r14, %r8;
	setp.ge.s32 	%p2, %r14, %r8;
	mad.lo.s32 	%r15, %r11, %r8, %r12;
	mul.wide.s32 	%rd4, %r15, 4;
	add.s64 	%rd1, %rd3, %rd4;
	mov.b32 	%r185, 1073741823;
	@%p2 bra 	$L__BB0_2;
	ld.global.u32 	%r185, [%rd1];
$L__BB0_2:
	shl.b32 	%r16, %r2, 5;
	add.s32 	%r17, %r16, %r1;
	shl.b32 	%r18, %r17, 2;
	mov.u32 	%r19, shared_block;
	add.s32 	%r5, %r19, %r18;
	st.shared.u32 	[%r5], %r185;
	bar.sync 	0;
	shl.b32 	%r20, %r2, 7;
	add.s32 	%r21, %r19, %r20;
	ld.shared.u32 	%r22, [%r21];
	shl.b32 	%r23, %r1, 2;
	add.s32 	%r24, %r19, %r23;
	ld.shared.u32 	%r25, [%r24];
	add.s32 	%r26, %r25, %r22;
	ld.shared.u32 	%r27, [%r5];
	min.s32 	%r28, %r26, %r27;
	st.shared.u32 	[%r5], %r28;
	bar.sync 	0;
	ld.shared.u32 	%r29, [%r21+4];
	ld.shared.u32 	%r30, [%r24+128];
	add.s32 	%r31, %r30, %r29;
	ld.shared.u32 	%r32, [%r5];
	min.s32 	%r33, %r31, %r32;
	st.shared.u32 	[%r5], %r33;
	bar.sync 	0;
	ld.shared.u32 	%r34, [%r21+8];
	ld.shared.u32 	%r35, [%r24+256];
	add.s32 	%r36, %r35, %r34;
	ld.shared.u32 	%r37, [%r5];
	min.s32 	%r38, %r36, %r37;
	st.shared.u32 	[%r5], %r38;
	bar.sync 	0;
	ld.shared.u32 	%r39, [%r21+12];
	ld.shared.u32 	%r40, [%r24+384];
	add.s32 	%r41, %r40, %r39;
	ld.shared.u32 	%r42, [%r5];
	min.s32 	%r43, %r41, %r42;
	st.shared.u32 	[%r5], %r43;
	bar.sync 	0;
	ld.shared.u32 	%r44, [%r21+16];
	ld.shared.u32 	%r45, [%r24+512];
	add.s32 	%r46, %r45, %r44;
	ld.shared.u32 	%r47, [%r5];
	min.s32 	%r48, %r46, %r47;
	st.shared.u32 	[%r5], %r48;
	bar.sync 	0;
	ld.shared.u32 	%r49, [%r21+20];
	ld.shared.u32 	%r50, [%r24+640];
	add.s32 	%r51, %r50, %r49;
	ld.shared.u32 	%r52, [%r5];
	min.s32 	%r53, %r51, %r52;
	st.shared.u32 	[%r5], %r53;
	bar.sync 	0;
	ld.shared.u32 	%r54, [%r21+24];
	ld.shared.u32 	%r55, [%r24+768];
	add.s32 	%r56, %r55, %r54;
	ld.shared.u32 	%r57, [%r5];
	min.s32 	%r58, %r56, %r57;
	st.shared.u32 	[%r5], %r58;
	bar.sync 	0;
	ld.shared.u32 	%r59, [%r21+28];
	ld.shared.u32 	%r60, [%r24+896];
	add.s32 	%r61, %r60, %r59;
	ld.shared.u32 	%r62, [%r5];
	min.s32 	%r63, %r61, %r62;
	st.shared.u32 	[%r5], %r63;
	bar.sync 	0;
	ld.shared.u32 	%r64, [%r21+32];
	ld.shared.u32 	%r65, [%r24+1024];
	add.s32 	%r66, %r65, %r64;
	ld.shared.u32 	%r67, [%r5];
	min.s32 	%r68, %r66, %r67;
	st.shared.u32 	[%r5], %r68;
	bar.sync 	0;
	ld.shared.u32 	%r69, [%r21+36];
	ld.shared.u32 	%r70, [%r24+1152];
	add.s32 	%r71, %r70, %r69;
	ld.shared.u32 	%r72, [%r5];
	min.s32 	%r73, %r71, %r72;
	st.shared.u32 	[%r5], %r73;
	bar.sync 	0;
	ld.shared.u32 	%r74, [%r21+40];
	ld.shared.u32 	%r75, [%r24+1280];
	add.s32 	%r76, %r75, %r74;
	ld.shared.u32 	%r77, [%r5];
	min.s32 	%r78, %r76, %r77;
	st.shared.u32 	[%r5], %r78;
	bar.sync 	0;
	ld.shared.u32 	%r79, [%r21+44];
	ld.shared.u32 	%r80, [%r24+1408];
	add.s32 	%r81, %r80, %r79;
	ld.shared.u32 	%r82, [%r5];
	min.s32 	%r83, %r81, %r82;
	st.shared.u32 	[%r5], %r83;
	bar.sync 	0;
	ld.shared.u32 	%r84, [%r21+48];
	ld.shared.u32 	%r85, [%r24+1536];
	add.s32 	%r86, %r85, %r84;
	ld.shared.u32 	%r87, [%r5];
	min.s32 	%r88, %r86, %r87;
	st.shared.u32 	[%r5], %r88;
	bar.sync 	0;
	ld.shared.u32 	%r89, [%r21+52];
	ld.shared.u32 	%r90, [%r24+1664];
	add.s32 	%r91, %r90, %r89;
	ld.shared.u32 	%r92, [%r5];
	min.s32 	%r93, %r91, %r92;
	st.shared.u32 	[%r5], %r93;
	bar.sync 	0;
	ld.shared.u32 	%r94, [%r21+56];
	ld.shared.u32 	%r95, [%r24+1792];
	add.s32 	%r96, %r95, %r94;
	ld.shared.u32 	%r97, [%r5];
	min.s32 	%r98, %r96, %r97;
	st.shared.u32 	[%r5], %r98;
	bar.sync 	0;
	ld.shared.u32 	%r99, [%r21+60];
	ld.shared.u32 	%r100, [%r24+1920];
	add.s32 	%r101, %r100, %r99;
	ld.shared.u32 	%r102, [%r5];
	min.s32 	%r103, %r101, %r102;
	st.shared.u32 	[%r5], %r103;
	bar.sync 	0;
	ld.shared.u32 	%r104, [%r21+64];
	ld.shared.u32 	%r105, [%r24+2048];
	add.s32 	%r106, %r105, %r104;
	ld.shared.u32 	%r107, [%r5];
	min.s32 	%r108, %r106, %r107;
	st.shared.u32 	[%r5], %r108;
	bar.sync 	0;
	ld.shared.u32 	%r109, [%r21+68];
	ld.shared.u32 	%r110, [%r24+2176];
	add.s32 	%r111, %r110, %r109;
	ld.shared.u32 	%r112, [%r5];
	min.s32 	%r113, %r111, %r112;
	st.shared.u32 	[%r5], %r113;
	bar.sync 	0;
	ld.shared.u32 	%r114, [%r21+72];
	ld.shared.u32 	%r115, [%r24+2304];
	add.s32 	%r116, %r115, %r114;
	ld.shared.u32 	%r117, [%r5];
	min.s32 	%r118, %r116, %r117;
	st.shared.u32 	[%r5], %r118;
	bar.sync 	0;
	ld.shared.u32 	%r119, [%r21+76];
	ld.shared.u32 	%r120, [%r24+2432];
	add.s32 	%r121, %r120, %r119;
	ld.shared.u32 	%r122, [%r5];
	min.s32 	%r123, %r121, %r122;
	st.shared.u32 	[%r5], %r123;
	bar.sync 	0;
	ld.shared.u32 	%r124, [%r21+80];
	ld.shared.u32 	%r125, [%r24+2560];
	add.s32 	%r126, %r125, %r124;
	ld.shared.u32 	%r127, [%r5];
	min.s32 	%r128, %r126, %r127;
	st.shared.u32 	[%r5], %r128;
	bar.sync 	0;
	ld.shared.u32 	%r129, [%r21+84];
	ld.shared.u32 	%r130, [%r24+2688];
	add.s32 	%r131, %r130, %r129;
	ld.shared.u32 	%r132, [%r5];
	min.s32 	%r133, %r131, %r132;
	st.shared.u32 	[%r5], %r133;
	bar.sync 	0;
	ld.shared.u32 	%r134, [%r21+88];
	ld.shared.u32 	%r135, [%r24+2816];
	add.s32 	%r136, %r135, %r134;
	ld.shared.u32 	%r137, [%r5];
	min.s32 	%r138, %r136, %r137;
	st.shared.u32 	[%r5], %r138;
	bar.sync 	0;
	ld.shared.u32 	%r139, [%r21+92];
	ld.shared.u32 	%r140, [%r24+2944];
	add.s32 	%r141, %r140, %r139;
	ld.shared.u32 	%r142, [%r5];
	min.s32 	%r143, %r141, %r142;
	st.shared.u32 	[%r5], %r143;
	bar.sync 	0;
	ld.shared.u32 	%r144, [%r21+96];
	ld.shared.u32 	%r145, [%r24+3072];
	add.s32 	%r146, %r145, %r144;
	ld.shared.u32 	%r147, [%r5];
	min.s32 	%r148, %r146, %r147;
	st.shared.u32 	[%r5], %r148;
	bar.sync 	0;
	ld.shared.u32 	%r149, [%r21+100];
	ld.shared.u32 	%r150, [%r24+3200];
	add.s32 	%r151, %r150, %r149;
	ld.shared.u32 	%r152, [%r5];
	min.s32 	%r153, %r151, %r152;
	st.shared.u32 	[%r5], %r153;
	bar.sync 	0;
	ld.shared.u32 	%r154, [%r21+104];
	ld.shared.u32 	%r155, [%r24+3328];
	add.s32 	%r156, %r155, %r154;
	ld.shared.u32 	%r157, [%r5];
	min.s32 	%r158, %r156, %r157;
	st.shared.u32 	[%r5], %r158;
	bar.sync 	0;
	ld.shared.u32 	%r159, [%r21+108];
	ld.shared.u32 	%r160, [%r24+3456];
	add.s32 	%r161, %r160, %r159;
	ld.shared.u32 	%r162, [%r5];
	min.s32 	%r163, %r161, %r162;
	st.shared.u32 	[%r5], %r163;
	bar.sync 	0;
	ld.shared.u32 	%r164, [%r21+112];
	ld.shared.u32 	%r165, [%r24+3584];
	add.s32 	%r166, %r165, %r164;
	ld.shared.u32 	%r167, [%r5];
	min.s32 	%r168, %r166, %r167;
	st.shared.u32 	[%r5], %r168;
	bar.sync 	0;
	ld.shared.u32 	%r169, [%r21+116];
	ld.shared.u32 	%r170, [%r24+3712];
	add.s32 	%r171, %r170, %r169;
	ld.shared.u32 	%r172, [%r5];
	min.s32 	%r173, %r171, %r172;
	st.shared.u32 	[%r5], %r173;
	bar.sync 	0;
	ld.shared.u32 	%r174, [%r21+120];
	ld.shared.u32 	%r175, [%r24+3840];
	add.s32 	%r176, %r175, %r174;
	ld.shared.u32 	%r177, [%r5];
	min.s32 	%r178, %r176, %r177;
	st.shared.u32 	[%r5], %r178;
	bar.sync 	0;
	ld.shared.u32 	%r179, [%r21+124];
	ld.shared.u32 	%r180, [%r24+3968];
	add.s32 	%r181, %r180, %r179;
	ld.shared.u32 	%r182, [%r5];
	min.s32 	%r183, %r181, %r182;
	st.shared.u32 	[%r5], %r183;
	bar.sync 	0;
	not.pred 	%p3, %p1;
	@%p3 bra 	$L__BB0_4;
	ld.shared.u32 	%r184, [%r5];
	st.global.u32 	[%rd1], %r184;
$L__BB0_4:
	ret;

}
	// .globl	_Z6phase2Piii
.visible .entry _Z6phase2Piii(
	.param .u64 .ptr .align 1 _Z6phase2Piii_param_0,
	.param .u32 _Z6phase2Piii_param_1,
	.param .u32 _Z6phase2Piii_param_2
)
{
	.reg .pred 	%p<6>;
	.reg .b32 	%r<301>;
	.reg .b64 	%rd<7>;

	ld.param.u64 	%rd3, [_Z6phase2Piii_param_0];
	ld.param.u32 	%r16, [_Z6phase2Piii_param_1];
	ld.param.u32 	%r17, [_Z6phase2Piii_param_2];
	cvta.to.global.u64 	%rd1, %rd3;
	mov.u32 	%r1, %ctaid.x;
	setp.eq.s32 	%p1, %r1, %r16;
	@%p1 bra 	$L__BB1_8;
	mov.u32 	%r2, %tid.x;
	mov.u32 	%r3, %tid.y;
	shl.b32 	%r19, %r16, 5;
	add.s32 	%r4, %r19, %r3;
	add.s32 	%r20, %r19, %r2;
	max.s32 	%r21, %r4, %r20;
	setp.ge.s32 	%p2, %r21, %r17;
	mov.b32 	%r299, 1073741823;
	@%p2 bra 	$L__BB1_3;
	mad.lo.s32 	%r22, %r4, %r17, %r20;
	mul.wide.s32 	%rd4, %r22, 4;
	add.s64 	%rd5, %rd1, %rd4;
	ld.global.u32 	%r299, [%rd5];
$L__BB1_3:
	shl.b32 	%r8, %r3, 5;
	add.s32 	%r23, %r8, %r2;
	shl.b32 	%r24, %r23, 2;
	mov.u32 	%r25, shared_block;
	add.s32 	%r9, %r25, %r24;
	st.shared.u32 	[%r9], %r299;
	mov.u32 	%r10, %ctaid.y;
	setp.eq.s32 	%p3, %r10, 0;
	shl.b32 	%r26, %r1, 5;
	add.s32 	%r27, %r26, %r2;
	add.s32 	%r28, %r26, %r3;
	selp.b32 	%r11, %r4, %r28, %p3;
	selp.b32 	%r29, %r27, %r20, %p3;
	max.s32 	%r30, %r11, %r29;
	setp.ge.s32 	%p4, %r30, %r17;
	@%p4 bra 	$L__BB1_8;
	setp.eq.s32 	%p5, %r10, 0;
	mad.lo.s32 	%r31, %r11, %r17, %r29;
	mul.wide.s32 	%rd6, %r31, 4;
	add.s64 	%rd2, %rd1, %rd6;
	ld.global.u32 	%r32, [%rd2];
	st.shared.u32 	[%r9+4096], %r32;
	bar.sync 	0;
	@%p5 bra 	$L__BB1_6;
	ld.shared.u32 	%r33, [%r9+4096];
	shl.b32 	%r34, %r8, 2;
	add.s32 	%r36, %r25, %r34;
	ld.shared.u32 	%r37, [%r36+4096];
	shl.b32 	%r38, %r2, 2;
	add.s32 	%r39, %r25, %r38;
	ld.shared.u32 	%r40, [%r39];
	add.s32 	%r41, %r40, %r37;
	min.s32 	%r42, %r41, %r33;
	st.shared.u32 	[%r9+4096], %r42;
	ld.shared.u32 	%r43, [%r36+4100];
	ld.shared.u32 	%r44, [%r39+128];
	add.s32 	%r45, %r44, %r43;
	min.s32 	%r46, %r45, %r42;
	st.shared.u32 	[%r9+4096], %r46;
	ld.shared.u32 	%r47, [%r36+4104];
	ld.shared.u32 	%r48, [%r39+256];
	add.s32 	%r49, %r48, %r47;
	min.s32 	%r50, %r49, %r46;
	st.shared.u32 	[%r9+4096], %r50;
	ld.shared.u32 	%r51, [%r36+4108];
	ld.shared.u32 	%r52, [%r39+384];
	add.s32 	%r53, %r52, %r51;
	min.s32 	%r54, %r53, %r50;
	st.shared.u32 	[%r9+4096], %r54;
	ld.shared.u32 	%r55, [%r36+4112];
	ld.shared.u32 	%r56, [%r39+512];
	add.s32 	%r57, %r56, %r55;
	min.s32 	%r58, %r57, %r54;
	st.shared.u32 	[%r9+4096], %r58;
	ld.shared.u32 	%r59, [%r36+4116];
	ld.shared.u32 	%r60, [%r39+640];
	add.s32 	%r61, %r60, %r59;
	min.s32 	%r62, %r61, %r58;
	st.shared.u32 	[%r9+4096], %r62;
	ld.shared.u32 	%r63, [%r36+4120];
	ld.shared.u32 	%r64, [%r39+768];
	add.s32 	%r65, %r64, %r63;
	min.s32 	%r66, %r65, %r62;
	st.shared.u32 	[%r9+4096], %r66;
	ld.shared.u32 	%r67, [%r36+4124];
	ld.shared.u32 	%r68, [%r39+896];
	add.s32 	%r69, %r68, %r67;
	min.s32 	%r70, %r69, %r66;
	st.shared.u32 	[%r9+4096], %r70;
	ld.shared.u32 	%r71, [%r36+4128];
	ld.shared.u32 	%r72, [%r39+1024];
	add.s32 	%r73, %r72, %r71;
	min.s32 	%r74, %r73, %r70;
	st.shared.u32 	[%r9+4096], %r74;
	ld.shared.u32 	%r75, [%r36+4132];
	ld.shared.u32 	%r76, [%r39+1152];
	add.s32 	%r77, %r76, %r75;
	min.s32 	%r78, %r77, %r74;
	st.shared.u32 	[%r9+4096], %r78;
	ld.shared.u32 	%r79, [%r36+4136];
	ld.shared.u32 	%r80, [%r39+1280];
	add.s32 	%r81, %r80, %r79;
	min.s32 	%r82, %r81, %r78;
	st.shared.u32 	[%r9+4096], %r82;
	ld.shared.u32 	%r83, [%r36+4140];
	ld.shared.u32 	%r84, [%r39+1408];
	add.s32 	%r85, %r84, %r83;
	min.s32 	%r86, %r85, %r82;
	st.shared.u32 	[%r9+4096], %r86;
	ld.shared.u32 	%r87, [%r36+4144];
	ld.shared.u32 	%r88, [%r39+1536];
	add.s32 	%r89, %r88, %r87;
	min.s32 	%r90, %r89, %r86;
	st.shared.u32 	[%r9+4096], %r90;
	ld.shared.u32 	%r91, [%r36+4148];
	ld.shared.u32 	%r92, [%r39+1664];
	add.s32 	%r93, %r92, %r91;
	min.s32 	%r94, %r93, %r90;
	st.shared.u32 	[%r9+4096], %r94;
	ld.shared.u32 	%r95, [%r36+4152];
	ld.shared.u32 	%r96, [%r39+1792];
	add.s32 	%r97, %r96, %r95;
	min.s32 	%r98, %r97, %r94;
	st.shared.u32 	[%r9+4096], %r98;
	ld.shared.u32 	%r99, [%r36+4156];
	ld.shared.u32 	%r100, [%r39+1920];
	add.s32 	%r101, %r100, %r99;
	min.s32 	%r102, %r101, %r98;
	st.shared.u32 	[%r9+4096], %r102;
	ld.shared.u32 	%r103, [%r36+4160];
	ld.shared.u32 	%r104, [%r39+2048];
	add.s32 	%r105, %r104, %r103;
	min.s32 	%r106, %r105, %r102;
	st.shared.u32 	[%r9+4096], %r106;
	ld.shared.u32 	%r107, [%r36+4164];
	ld.shared.u32 	%r108, [%r39+2176];
	add.s32 	%r109, %r108, %r107;
	min.s32 	%r110, %r109, %r106;
	st.shared.u32 	[%r9+4096], %r110;
	ld.shared.u32 	%r111, [%r36+4168];
	ld.shared.u32 	%r112, [%r39+2304];
	add.s32 	%r113, %r112, %r111;
	min.s32 	%r114, %r113, %r110;
	st.shared.u32 	[%r9+4096], %r114;
	ld.shared.u32 	%r115, [%r36+4172];
	ld.shared.u32 	%r116, [%r39+2432];
	add.s32 	%r117, %r116, %r115;
	min.s32 	%r118, %r117, %r114;
	st.shared.u32 	[%r9+4096], %r118;
	ld.shared.u32 	%r119, [%r36+4176];
	ld.shared.u32 	%r120, [%r39+2560];
	add.s32 	%r121, %r120, %r119;
	min.s32 	%r122, %r121, %r118;
	st.shared.u32 	[%r9+4096], %r122;
	ld.shared.u32 	%r123, [%r36+4180];
	ld.shared.u32 	%r124, [%r39+2688];
	add.s32 	%r125, %r124, %r123;
	min.s32 	%r126, %r125, %r122;
	st.shared.u32 	[%r9+4096], %r126;
	ld.shared.u32 	%r127, [%r36+4184];
	ld.shared.u32 	%r128, [%r39+2816];
	add.s32 	%r129, %r128, %r127;
	min.s32 	%r130, %r129, %r126;
	st.shared.u32 	[%r9+4096], %r130;
	ld.shared.u32 	%r131, [%r36+4188];
	ld.shared.u32 	%r132, [%r39+2944];
	add.s32 	%r133, %r132, %r131;
	min.s32 	%r134, %r133, %r130;
	st.shared.u32 	[%r9+4096], %r134;
	ld.shared.u32 	%r135, [%r36+4192];
	ld.shared.u32 	%r136, [%r39+3072];
	add.s32 	%r137, %r136, %r135;
	min.s32 	%r138, %r137, %r134;
	st.shared.u32 	[%r9+4096], %r138;
	ld.shared.u32 	%r139, [%r36+4196];
	ld.shared.u32 	%r140, [%r39+3200];
	add.s32 	%r141, %r140, %r139;
	min.s32 	%r142, %r141, %r138;
	st.shared.u32 	[%r9+4096], %r142;
	ld.shared.u32 	%r143, [%r36+4200];
	ld.shared.u32 	%r144, [%r39+3328];
	add.s32 	%r145, %r144, %r143;
	min.s32 	%r146, %r145, %r142;
	st.shared.u32 	[%r9+4096], %r146;
	ld.shared.u32 	%r147, [%r36+4204];
	ld.shared.u32 	%r148, [%r39+3456];
	add.s32 	%r149, %r148, %r147;
	min.s32 	%r150, %r149, %r146;
	st.shared.u32 	[%r9+4096], %r150;
	ld.shared.u32 	%r151, [%r36+4208];
	ld.shared.u32 	%r152, [%r39+3584];
	add.s32 	%r153, %r152, %r151;
	min.s32 	%r154, %r153, %r150;
	st.shared.u32 	[%r9+4096], %r154;
	ld.shared.u32 	%r155, [%r36+4212];
	ld.shared.u32 	%r156, [%r39+3712];
	add.s32 	%r157, %r156, %r155;
	min.s32 	%r158, %r157, %r154;
	st.shared.u32 	[%r9+4096], %r158;
	ld.shared.u32 	%r159, [%r36+4216];
	ld.shared.u32 	%r160, [%r39+3840];
	add.s32 	%r161, %r160, %r159;
	min.s32 	%r162, %r161, %r158;
	st.shared.u32 	[%r9+4096], %r162;
	ld.shared.u32 	%r163, [%r36+4220];
	ld.shared.u32 	%r164, [%r39+3968];
	add.s32 	%r165, %r164, %r163;
	min.s32 	%r300, %r165, %r162;
	bra.uni 	$L__BB1_7;
$L__BB1_6:
	ld.shared.u32 	%r166, [%r9+4096];
	shl.b32 	%r167, %r8, 2;
	add.s32 	%r169, %r25, %r167;
	ld.shared.u32 	%r170, [%r169];
	shl.b32 	%r171, %r2, 2;
	add.s32 	%r172, %r25, %r171;
	ld.shared.u32 	%r173, [%r172+4096];
	add.s32 	%r174, %r173, %r170;
	min.s32 	%r175, %r174, %r166;
	st.shared.u32 	[%r9+4096], %r175;
	ld.shared.u32 	%r176, [%r169+4];
	ld.shared.u32 	%r177, [%r172+4224];
	add.s32 	%r178, %r177, %r176;
	min.s32 	%r179, %r178, %r175;
	st.shared.u32 	[%r9+4096], %r179;
	ld.shared.u32 	%r180, [%r169+8];
	ld.shared.u32 	%r181, [%r172+4352];
	add.s32 	%r182, %r181, %r180;
	min.s32 	%r183, %r182, %r179;
	st.shared.u32 	[%r9+4096], %r183;
	ld.shared.u32 	%r184, [%r169+12];
	ld.shared.u32 	%r185, [%r172+4480];
	add.s32 	%r186, %r185, %r184;
	min.s32 	%r187, %r186, %r183;
	st.shared.u32 	[%r9+4096], %r187;
	ld.shared.u32 	%r188, [%r169+16];
	ld.shared.u32 	%r189, [%r172+4608];
	add.s32 	%r190, %r189, %r188;
	min.s32 	%r191, %r190, %r187;
	st.shared.u32 	[%r9+4096], %r191;
	ld.shared.u32 	%r192, [%r169+20];
	ld.shared.u32 	%r193, [%r172+4736];
	add.s32 	%r194, %r193, %r192;
	min.s32 	%r195, %r194, %r191;
	st.shared.u32 	[%r9+4096], %r195;
	ld.shared.u32 	%r196, [%r169+24];
	ld.shared.u32 	%r197, [%r172+4864];
	add.s32 	%r198, %r197, %r196;
	min.s32 	%r199, %r198, %r195;
	st.shared.u32 	[%r9+4096], %r199;
	ld.shared.u32 	%r200, [%r169+28];
	ld.shared.u32 	%r201, [%r172+4992];
	add.s32 	%r202, %r201, %r200;
	min.s32 	%r203, %r202, %r199;
	st.shared.u32 	[%r9+4096], %r203;
	ld.shared.u32 	%r204, [%r169+32];
	ld.shared.u32 	%r205, [%r172+5120];
	add.s32 	%r206, %r205, %r204;
	min.s32 	%r207, %r206, %r203;
	st.shared.u32 	[%r9+4096], %r207;
	ld.shared.u32 	%r208, [%r169+36];
	ld.shared.u32 	%r209, [%r172+5248];
	add.s32 	%r210, %r209, %r208;
	min.s32 	%r211, %r210, %r207;
	st.shared.u32 	[%r9+4096], %r211;
	ld.shared.u32 	%r212, [%r169+40];
	ld.shared.u32 	%r213, [%r172+5376];
	add.s32 	%r214, %r213, %r212;
	min.s32 	%r215, %r214, %r211;
	st.shared.u32 	[%r9+4096], %r215;
	ld.shared.u32 	%r216, [%r169+44];
	ld.shared.u32 	%r217, [%r172+5504];
	add.s32 	%r218, %r217, %r216;
	min.s32 	%r219, %r218, %r215;
	st.shared.u32 	[%r9+4096], %r219;
	ld.shared.u32 	%r220, [%r169+48];
	ld.shared.u32 	%r221, [%r172+5632];
	add.s32 	%r222, %r221, %r220;
	min.s32 	%r223, %r222, %r219;
	st.shared.u32 	[%r9+4096], %r223;
	ld.shared.u32 	%r224, [%r169+52];
	ld.shared.u32 	%r225, [%r172+5760];
	add.s32 	%r226, %r225, %r224;
	min.s32 	%r227, %r226, %r223;
	st.shared.u32 	[%r9+4096], %r227;
	ld.shared.u32 	%r228, [%r169+56];
	ld.shared.u32 	%r229, [%r172+5888];
	add.s32 	%r230, %r229, %r228;
	min.s32 	%r231, %r230, %r227;
	st.shared.u32 	[%r9+4096], %r231;
	ld.shared.u32 	%r232, [%r169+60];
	ld.shared.u32 	%r233, [%r172+6016];
	add.s32 	%r234, %r233, %r232;
	min.s32 	%r235, %r234, %r231;
	st.shared.u32 	[%r9+4096], %r235;
	ld.shared.u32 	%r236, [%r169+64];
	ld.shared.u32 	%r237, [%r172+6144];
	add.s32 	%r238, %r237, %r236;
	min.s32 	%r239, %r238, %r235;
	st.shared.u32 	[%r9+4096], %r239;
	ld.shared.u32 	%r240, [%r169+68];
	ld.shared.u32 	%r241, [%r172+6272];
	add.s32 	%r242, %r241, %r240;
	min.s32 	%r243, %r242, %r239;
	st.shared.u32 	[%r9+4096], %r243;
	ld.shared.u32 	%r244, [%r169+72];
	ld.shared.u32 	%r245, [%r172+6400];
	add.s32 	%r246, %r245, %r244;
	min.s32 	%r247, %r246, %r243;
	st.shared.u32 	[%r9+4096], %r247;
	ld.shared.u32 	%r248, [%r169+76];
	ld.shared.u32 	%r249, [%r172+6528];
	add.s32 	%r250, %r249, %r248;
	min.s32 	%r251, %r250, %r247;
	st.shared.u32 	[%r9+4096], %r251;
	ld.shared.u32 	%r252, [%r169+80];
	ld.shared.u32 	%r253, [%r172+6656];
	add.s32 	%r254, %r253, %r252;
	min.s32 	%r255, %r254, %r251;
	st.shared.u32 	[%r9+4096], %r255;
	ld.shared.u32 	%r256, [%r169+84];
	ld.shared.u32 	%r257, [%r172+6784];
	add.s32 	%r258, %r257, %r256;
	min.s32 	%r259, %r258, %r255;
	st.shared.u32 	[%r9+4096], %r259;
	ld.shared.u32 	%r260, [%r169+88];
	ld.shared.u32 	%r261, [%r172+6912];
	add.s32 	%r262, %r261, %r260;
	min.s32 	%r263, %r262, %r259;
	st.shared.u32 	[%r9+4096], %r263;
	ld.shared.u32 	%r264, [%r169+92];
	ld.shared.u32 	%r265, [%r172+7040];
	add.s32 	%r266, %r265, %r264;
	min.s32 	%r267, %r266, %r263;
	st.shared.u32 	[%r9+4096], %r267;
	ld.shared.u32 	%r268, [%r169+96];
	ld.shared.u32 	%r269, [%r172+7168];
	add.s32 	%r270, %r269, %r268;
	min.s32 	%r271, %r270, %r267;
	st.shared.u32 	[%r9+4096], %r271;
	ld.shared.u32 	%r272, [%r169+100];
	ld.shared.u32 	%r273, [%r172+7296];
	add.s32 	%r274, %r273, %r272;
	min.s32 	%r275, %r274, %r271;
	st.shared.u32 	[%r9+4096], %r275;
	ld.shared.u32 	%r276, [%r169+104];
	ld.shared.u32 	%r277, [%r172+7424];
	add.s32 	%r278, %r277, %r276;
	min.s32 	%r279, %r278, %r275;
	st.shared.u32 	[%r9+4096], %r279;
	ld.shared.u32 	%r280, [%r169+108];
	ld.shared.u32 	%r281, [%r172+7552];
	add.s32 	%r282, %r281, %r280;
	min.s32 	%r283, %r282, %r279;
	st.shared.u32 	[%r9+4096], %r283;
	ld.shared.u32 	%r284, [%r169+112];
	ld.shared.u32 	%r285, [%r172+7680];
	add.s32 	%r286, %r285, %r284;
	min.s32 	%r287, %r286, %r283;
	st.shared.u32 	[%r9+4096], %r287;
	ld.shared.u32 	%r288, [%r169+116];
	ld.shared.u32 	%r289, [%r172+7808];
	add.s32 	%r290, %r289, %r288;
	min.s32 	%r291, %r290, %r287;
	st.shared.u32 	[%r9+4096], %r291;
	ld.shared.u32 	%r292, [%r169+120];
	ld.shared.u32 	%r293, [%r172+7936];
	add.s32 	%r294, %r293, %r292;
	min.s32 	%r295, %r294, %r291;
	st.shared.u32 	[%r9+4096], %r295;
	ld.shared.u32 	%r296, [%r169+124];
	ld.shared.u32 	%r297, [%r172+8064];
	add.s32 	%r298, %r297, %r296;
	min.s32 	%r300, %r298, %r295;
$L__BB1_7:
	st.shared.u32 	[%r9+4096], %r300;
	st.global.u32 	[%rd2], %r300;
$L__BB1_8:
	ret;

}
	// .globl	_Z6phase3Piiii
.visible .entry _Z6phase3Piiii(
	.param .u64 .ptr .align 1 _Z6phase3Piiii_param_0,
	.param .u32 _Z6phase3Piiii_param_1,
	.param .u32 _Z6phase3Piiii_param_2,
	.param .u32 _Z6phase3Piiii_param_3
)
{
	.reg .pred 	%p<7>;
	.reg .b32 	%r<170>;
	.reg .b64 	%rd<9>;

	ld.param.u64 	%rd2, [_Z6phase3Piiii_param_0];
	ld.param.u32 	%r15, [_Z6phase3Piiii_param_1];
	ld.param.u32 	%r16, [_Z6phase3Piiii_param_2];
	ld.param.u32 	%r17, [_Z6phase3Piiii_param_3];
	cvta.to.global.u64 	%rd1, %rd2;
	mov.u32 	%r18, %ctaid.y;
	add.s32 	%r1, %r17, %r18;
	mov.u32 	%r2, %ctaid.x;
	setp.eq.s32 	%p1, %r2, %r15;
	setp.eq.s32 	%p2, %r1, %r15;
	or.pred  	%p3, %p1, %p2;
	@%p3 bra 	$L__BB2_7;
	mov.u32 	%r3, %tid.x;
	mov.u32 	%r4, %tid.y;
	mov.u32 	%r20, %ntid.y;
	mad.lo.s32 	%r5, %r1, %r20, %r4;
	mov.u32 	%r21, %ntid.x;
	mad.lo.s32 	%r6, %r2, %r21, %r3;
	shl.b32 	%r22, %r15, 5;
	add.s32 	%r23, %r22, %r3;
	add.s32 	%r8, %r22, %r4;
	max.s32 	%r24, %r5, %r23;
	setp.ge.s32 	%p4, %r24, %r16;
	mov.b32 	%r168, 1073741823;
	@%p4 bra 	$L__BB2_3;
	mad.lo.s32 	%r25, %r5, %r16, %r23;
	mul.wide.s32 	%rd3, %r25, 4;
	add.s64 	%rd4, %rd1, %rd3;
	ld.global.u32 	%r168, [%rd4];
$L__BB2_3:
	shl.b32 	%r11, %r4, 5;
	add.s32 	%r27, %r11, %r3;
	shl.b32 	%r28, %r27, 2;
	mov.u32 	%r29, shared_block;
	add.s32 	%r12, %r29, %r28;
	st.shared.u32 	[%r12], %r168;
	mov.b32 	%r169, 1073741823;
	max.s32 	%r30, %r6, %r8;
	setp.ge.s32 	%p5, %r30, %r16;
	@%p5 bra 	$L__BB2_5;
	mad.lo.s32 	%r31, %r8, %r16, %r6;
	mul.wide.s32 	%rd5, %r31, 4;
	add.s64 	%rd6, %rd1, %rd5;
	ld.global.u32 	%r169, [%rd6];
$L__BB2_5:
	st.shared.u32 	[%r12+4096], %r169;
	bar.sync 	0;
	max.s32 	%r32, %r6, %r5;
	setp.ge.s32 	%p6, %r32, %r16;
	@%p6 bra 	$L__BB2_7;
	mad.lo.s32 	%r33, %r5, %r16, %r6;
	mul.wide.s32 	%rd7, %r33, 4;
	add.s64 	%rd8, %rd1, %rd7;
	ld.global.u32 	%r34, [%rd8];
	shl.b32 	%r35, %r11, 2;
	add.s32 	%r37, %r29, %r35;
	ld.shared.v4.u32 	{%r38, %r39, %r40, %r41}, [%r37];
	shl.b32 	%r42, %r3, 2;
	add.s32 	%r43, %r29, %r42;
	ld.shared.u32 	%r44, [%r43+4096];
	add.s32 	%r45, %r44, %r38;
	min.s32 	%r46, %r34, %r45;
	ld.shared.u32 	%r47, [%r43+4224];
	add.s32 	%r48, %r47, %r39;
	min.s32 	%r49, %r46, %r48;
	ld.shared.u32 	%r50, [%r43+4352];
	add.s32 	%r51, %r50, %r40;
	min.s32 	%r52, %r49, %r51;
	ld.shared.u32 	%r53, [%r43+4480];
	add.s32 	%r54, %r53, %r41;
	min.s32 	%r55, %r52, %r54;
	ld.shared.v4.u32 	{%r56, %r57, %r58, %r59}, [%r37+16];
	ld.shared.u32 	%r60, [%r43+4608];
	add.s32 	%r61, %r60, %r56;
	min.s32 	%r62, %r55, %r61;
	ld.shared.u32 	%r63, [%r43+4736];
	add.s32 	%r64, %r63, %r57;
	min.s32 	%r65, %r62, %r64;
	ld.shared.u32 	%r66, [%r43+4864];
	add.s32 	%r67, %r66, %r58;
	min.s32 	%r68, %r65, %r67;
	ld.shared.u32 	%r69, [%r43+4992];
	add.s32 	%r70, %r69, %r59;
	min.s32 	%r71, %r68, %r70;
	ld.shared.v4.u32 	{%r72, %r73, %r74, %r75}, [%r37+32];
	ld.shared.u32 	%r76, [%r43+5120];
	add.s32 	%r77, %r76, %r72;
	min.s32 	%r78, %r71, %r77;
	ld.shared.u32 	%r79, [%r43+5248];
	add.s32 	%r80, %r79, %r73;
	min.s32 	%r81, %r78, %r80;
	ld.shared.u32 	%r82, [%r43+5376];
	add.s32 	%r83, %r82, %r74;
	min.s32 	%r84, %r81, %r83;
	ld.shared.u32 	%r85, [%r43+5504];
	add.s32 	%r86, %r85, %r75;
	min.s32 	%r87, %r84, %r86;
	ld.shared.v4.u32 	{%r88, %r89, %r90, %r91}, [%r37+48];
	ld.shared.u32 	%r92, [%r43+5632];
	add.s32 	%r93, %r92, %r88;
	min.s32 	%r94, %r87, %r93;
	ld.shared.u32 	%r95, [%r43+5760];
	add.s32 	%r96, %r95, %r89;
	min.s32 	%r97, %r94, %r96;
	ld.shared.u32 	%r98, [%r43+5888];
	add.s32 	%r99, %r98, %r90;
	min.s32 	%r100, %r97, %r99;
	ld.shared.u32 	%r101, [%r43+6016];
	add.s32 	%r102, %r101, %r91;
	min.s32 	%r103, %r100, %r102;
	ld.shared.v4.u32 	{%r104, %r105, %r106, %r107}, [%r37+64];
	ld.shared.u32 	%r108, [%r43+6144];
	add.s32 	%r109, %r108, %r104;
	min.s32 	%r110, %r103, %r109;
	ld.shared.u32 	%r111, [%r43+6272];
	add.s32 	%r112, %r111, %r105;
	min.s32 	%r113, %r110, %r112;
	ld.shared.u32 	%r114, [%r43+6400];
	add.s32 	%r115, %r114, %r106;
	min.s32 	%r116, %r113, %r115;
	ld.shared.u32 	%r117, [%r43+6528];
	add.s32 	%r118, %r117, %r107;
	min.s32 	%r119, %r116, %r118;
	ld.shared.v4.u32 	{%r120, %r121, %r122, %r123}, [%r37+80];
	ld.shared.u32 	%r124, [%r43+6656];
	add.s32 	%r125, %r124, %r120;
	min.s32 	%r126, %r119, %r125;
	ld.shared.u32 	%r127, [%r43+6784];
	add.s32 	%r128, %r127, %r121;
	min.s32 	%r129, %r126, %r128;
	ld.shared.u32 	%r130, [%r43+6912];
	add.s32 	%r131, %r130, %r122;
	min.s32 	%r132, %r129, %r131;
	ld.shared.u32 	%r133, [%r43+7040];
	add.s32 	%r134, %r133, %r123;
	min.s32 	%r135, %r132, %r134;
	ld.shared.v4.u32 	{%r136, %r137, %r138, %r139}, [%r37+96];
	ld.shared.u32 	%r140, [%r43+7168];
	add.s32 	%r141, %r140, %r136;
	min.s32 	%r142, %r135, %r141;
	ld.shared.u32 	%r143, [%r43+7296];
	add.s32 	%r144, %r143, %r137;
	min.s32 	%r145, %r142, %r144;
	ld.shared.u32 	%r146, [%r43+7424];
	add.s32 	%r147, %r146, %r138;
	min.s32 	%r148, %r145, %r147;
	ld.shared.u32 	%r149, [%r43+7552];
	add.s32 	%r150, %r149, %r139;
	min.s32 	%r151, %r148, %r150;
	ld.shared.v4.u32 	{%r152, %r153, %r154, %r155}, [%r37+112];
	ld.shared.u32 	%r156, [%r43+7680];
	add.s32 	%r157, %r156, %r152;
	min.s32 	%r158, %r151, %r157;
	ld.shared.u32 	%r159, [%r43+7808];
	add.s32 	%r160, %r159, %r153;
	min.s32 	%r161, %r158, %r160;
	ld.shared.u32 	%r162, [%r43+7936];
	add.s32 	%r163, %r162, %r154;
	min.s32 	%r164, %r161, %r163;
	ld.shared.u32 	%r165, [%r43+8064];
	add.s32 	%r166, %r165, %r155;
	min.s32 	%r167, %r164, %r166;
	st.global.u32 	[%rd8], %r167;
$L__BB2_7:
	ret;

}


// ===== COMPILED SASS (sm_100) =====

	.target	sm_100

	.elftype	@"ET_EXEC"


//--------------------- .note.nv.tkinfo           --------------------------
	.section	.note.nv.tkinfo,"",@"SHT_NOTE"
	.sectionflags	@"SHF_NOTE_NV_TKINFO"
	.tkinfo
        /*0018*/ 	.word	0x00000002
        /*0030*/ 	.string	""
        /*0030*/ 	.string	"ptxas"
        /*0030*/ 	.string	"Cuda compilation tools, release 13.0, V13.0.88"
        /*0030*/ 	.string	"Build cuda_13.0.r13.0/compiler.36424714_0"
        /*0030*/ 	.string	"-arch sm_100 -m 64 "



//--------------------- .note.nv.cuinfo           --------------------------
	.section	.note.nv.cuinfo,"",@"SHT_NOTE"
	.sectionflags	@"SHF_NOTE_NV_CUINFO"
        /*0018*/ 	.short	0x0002
        /*001a*/ 	.short	0x0064
        /*001c*/ 	.short	0x0082
	.zero		2


//--------------------- .nv.info                  --------------------------
	.section	.nv.info,"",@"SHT_CUDA_INFO"
	.align	4


	//----- nvinfo : EIATTR_REGCOUNT
	.align		4
        /*0000*/ 	.byte	0x04, 0x2f
        /*0002*/ 	.short	(.L_1 - .L_0)
	.align		4
.L_0:
        /*0004*/ 	.word	index@(_Z6phase1Piii)
        /*0008*/ 	.word	0x00000010


	//----- nvinfo : EIATTR_FRAME_SIZE
	.align		4
.L_1:
        /*000c*/ 	.byte	0x04, 0x11
        /*000e*/ 	.short	(.L_3 - .L_2)
	.align		4
.L_2:
        /*0010*/ 	.word	index@(_Z6phase1Piii)
        /*0014*/ 	.word	0x00000000


	//----- nvinfo : EIATTR_REGCOUNT
	.align		4
.L_3:
        /*0018*/ 	.byte	0x04, 0x2f
        /*001a*/ 	.short	(.L_5 - .L_4)
	.align		4
.L_4:
        /*001c*/ 	.word	index@(_Z6phase2Piii)
        /*0020*/ 	.word	0x0000000e


	//----- nvinfo : EIATTR_FRAME_SIZE
	.align		4
.L_5:
        /*0024*/ 	.byte	0x04, 0x11
        /*0026*/ 	.short	(.L_7 - .L_6)
	.align		4
.L_6:
        /*0028*/ 	.word	index@(_Z6phase2Piii)
        /*002c*/ 	.word	0x00000000


	//----- nvinfo : EIATTR_REGCOUNT
	.align		4
.L_7:
        /*0030*/ 	.byte	0x04, 0x2f
        /*0032*/ 	.short	(.L_9 - .L_8)
	.align		4
.L_8:
        /*0034*/ 	.word	index@(_Z6phase3Piiii)
        /*0038*/ 	.word	0x00000020


	//----- nvinfo : EIATTR_FRAME_SIZE
	.align		4
.L_9:
        /*003c*/ 	.byte	0x04, 0x11
        /*003e*/ 	.short	(.L_11 - .L_10)
	.align		4
.L_10:
        /*0040*/ 	.word	index@(_Z6phase3Piiii)
        /*0044*/ 	.word	0x00000000


	//----- nvinfo : EIATTR_MIN_STACK_SIZE
	.align		4
.L_11:
        /*0048*/ 	.byte	0x04, 0x12
        /*004a*/ 	.short	(.L_13 - .L_12)
	.align		4
.L_12:
        /*004c*/ 	.word	index@(_Z6phase3Piiii)
        /*0050*/ 	.word	0x00000000


	//----- nvinfo : EIATTR_MIN_STACK_SIZE
	.align		4
.L_13:
        /*0054*/ 	.byte	0x04, 0x12
        /*0056*/ 	.short	(.L_15 - .L_14)
	.align		4
.L_14:
        /*0058*/ 	.word	index@(_Z6phase2Piii)
        /*005c*/ 	.word	0x00000000


	//----- nvinfo : EIATTR_MIN_STACK_SIZE
	.align		4
.L_15:
        /*0060*/ 	.byte	0x04, 0x12
        /*0062*/ 	.short	(.L_17 - .L_16)
	.align		4
.L_16:
        /*0064*/ 	.word	index@(_Z6phase1Piii)
        /*0068*/ 	.word	0x00000000
.L_17:


//--------------------- .nv.compat                --------------------------
	.section	.nv.compat,"",@"SHT_CUDA_COMPAT_INFO"
	.align	4
        /*0000*/ 	.byte	0x02, 0x09, 0x00, 0x00, 0x02, 0x02, 0x01, 0x00, 0x02, 0x05, 0x05, 0x00, 0x03, 0x07, 0x01, 0x01
        /*0010*/ 	.byte	0x02, 0x03, 0x00, 0x00, 0x02, 0x06, 0x01, 0x00, 0x04, 0x0b, 0x08, 0x00, 0x09, 0x00, 0x00, 0x00
        /*0020*/ 	.byte	0x00, 0x00, 0x00, 0x00


//--------------------- .nv.info._Z6phase3Piiii   --------------------------
	.section	.nv.info._Z6phase3Piiii,"",@"SHT_CUDA_INFO"
	.sectionflags	@""
	.align	4


	//----- nvinfo : EIATTR_CUDA_API_VERSION
	.align		4
        /*0000*/ 	.byte	0x04, 0x37
        /*0002*/ 	.short	(.L_19 - .L_18)
.L_18:
        /*0004*/ 	.word	0x00000082


	//----- nvinfo : EIATTR_KPARAM_INFO
	.align		4
.L_19:
        /*0008*/ 	.byte	0x04, 0x17
        /*000a*/ 	.short	(.L_21 - .L_20)
.L_20:
        /*000c*/ 	.word	0x00000000
        /*0010*/ 	.short	0x0003
        /*0012*/ 	.short	0x0010
        /*0014*/ 	.byte	0x00, 0xf0, 0x11, 0x00


	//----- nvinfo : EIATTR_KPARAM_INFO
	.align		4
.L_21:
        /*0018*/ 	.byte	0x04, 0x17
        /*001a*/ 	.short	(.L_23 - .L_22)
.L_22:
        /*001c*/ 	.word	0x00000000
        /*0020*/ 	.short	0x0002
        /*0022*/ 	.short	0x000c
        /*0024*/ 	.byte	0x00, 0xf0, 0x11, 0x00


	//----- nvinfo : EIATTR_KPARAM_INFO
	.align		4
.L_23:
        /*0028*/ 	.byte	0x04, 0x17
        /*002a*/ 	.short	(.L_25 - .L_24)
.L_24:
        /*002c*/ 	.word	0x00000000
        /*0030*/ 	.short	0x0001
        /*0032*/ 	.short	0x0008
        /*0034*/ 	.byte	0x00, 0xf0, 0x11, 0x00


	//----- nvinfo : EIATTR_KPARAM_INFO
	.align		4
.L_25:
        /*0038*/ 	.byte	0x04, 0x17
        /*003a*/ 	.short	(.L_27 - .L_26)
.L_26:
        /*003c*/ 	.word	0x00000000
        /*0040*/ 	.short	0x0000
        /*0042*/ 	.short	0x0000
        /*0044*/ 	.byte	0x00, 0xf5, 0x21, 0x00


	//----- nvinfo : EIATTR_SPARSE_MMA_MASK
	.align		4
.L_27:
        /*0048*/ 	.byte	0x03, 0x50
        /*004a*/ 	.short	0x0000


	//----- nvinfo : EIATTR_MAXREG_COUNT
	.align		4
        /*004c*/ 	.byte	0x03, 0x1b
        /*004e*/ 	.short	0x00ff


	//----- nvinfo : EIATTR_NUM_BARRIERS
	.align		4
        /*0050*/ 	.byte	0x02, 0x4c
        /*0052*/ 	.byte	0x01
	.zero		1


	//----- nvinfo : EIATTR_MERCURY_ISA_VERSION
	.align		4
        /*0054*/ 	.byte	0x03, 0x5f
        /*0056*/ 	.short	0x0101


	//----- nvinfo : EIATTR_VRC_CTA_INIT_COUNT
	.align		4
        /*0058*/ 	.byte	0x02, 0x4a
	.zero		1
	.zero		1


	//----- nvinfo : EIATTR_EXIT_INSTR_OFFSETS
	.align		4
        /*005c*/ 	.byte	0x04, 0x1c
        /*005e*/ 	.short	(.L_29 - .L_28)


	//   ....[0]....
.L_28:
        /*0060*/ 	.word	0x00000080


	//   ....[1]....
        /*0064*/ 	.word	0x000002b0


	//   ....[2]....
        /*0068*/ 	.word	0x000007b0


	//----- nvinfo : EIATTR_CBANK_PARAM_SIZE
	.align		4
.L_29:
        /*006c*/ 	.byte	0x03, 0x19
        /*006e*/ 	.short	0x0014


	//----- nvinfo : EIATTR_PARAM_CBANK
	.align		4
        /*0070*/ 	.byte	0x04, 0x0a
        /*0072*/ 	.short	(.L_31 - .L_30)
	.align		4
.L_30:
        /*0074*/ 	.word	index@(.nv.constant0._Z6phase3Piiii)
        /*0078*/ 	.short	0x0380
        /*007a*/ 	.short	0x0014


	//----- nvinfo : EIATTR_SW_WAR
	.align		4
.L_31:
        /*007c*/ 	.byte	0x04, 0x36
        /*007e*/ 	.short	(.L_33 - .L_32)
.L_32:
        /*0080*/ 	.word	0x00000008
.L_33:


//--------------------- .nv.info._Z6phase2Piii    --------------------------
	.section	.nv.info._Z6phase2Piii,"",@"SHT_CUDA_INFO"
	.sectionflags	@""
	.align	4


	//----- nvinfo : EIATTR_CUDA_API_VERSION
	.align		4
        /*0000*/ 	.byte	0x04, 0x37
        /*0002*/ 	.short	(.L_35 - .L_34)
.L_34:
        /*0004*/ 	.word	0x00000082


	//----- nvinfo : EIATTR_KPARAM_INFO
	.align		4
.L_35:
        /*0008*/ 	.byte	0x04, 0x17
        /*000a*/ 	.short	(.L_37 - .L_36)
.L_36:
        /*000c*/ 	.word	0x00000000
        /*0010*/ 	.short	0x0002
        /*0012*/ 	.short	0x000c
        /*0014*/ 	.byte	0x00, 0xf0, 0x11, 0x00


	//----- nvinfo : EIATTR_KPARAM_INFO
	.align		4
.L_37:
        /*0018*/ 	.byte	0x04, 0x17
        /*001a*/ 	.short	(.L_39 - .L_38)
.L_38:
        /*001c*/ 	.word	0x00000000
        /*0020*/ 	.short	0x0001
        /*0022*/ 	.short	0x0008
        /*0024*/ 	.byte	0x00, 0xf0, 0x11, 0x00


	//----- nvinfo : EIATTR_KPARAM_INFO
	.align		4
.L_39:
        /*0028*/ 	.byte	0x04, 0x17
        /*002a*/ 	.short	(.L_41 - .L_40)
.L_40:
        /*002c*/ 	.word	0x00000000
        /*0030*/ 	.short	0x0000
        /*0032*/ 	.short	0x0000
        /*0034*/ 	.byte	0x00, 0xf5, 0x21, 0x00


	//----- nvinfo : EIATTR_SPARSE_MMA_MASK
	.align		4
.L_41:
        /*0038*/ 	.byte	0x03, 0x50
        /*003a*/ 	.short	0x0000


	//----- nvinfo : EIATTR_MAXREG_COUNT
	.align		4
        /*003c*/ 	.byte	0x03, 0x1b
        /*003e*/ 	.short	0x00ff


	//----- nvinfo : EIATTR_NUM_BARRIERS
	.align		4
        /*0040*/ 	.byte	0x02, 0x4c
        /*0042*/ 	.byte	0x01
	.zero		1


	//----- nvinfo : EIATTR_MERCURY_ISA_VERSION
	.align		4
        /*0044*/ 	.byte	0x03, 0x5f
        /*0046*/ 	.short	0x0101


	//----- nvinfo : EIATTR_VRC_CTA_INIT_COUNT
	.align		4
        /*0048*/ 	.byte	0x02, 0x4a
	.zero		1
	.zero		1


	//----- nvinfo : EIATTR_EXIT_INSTR_OFFSETS
	.align		4
        /*004c*/ 	.byte	0x04, 0x1c
        /*004e*/ 	.short	(.L_43 - .L_42)


	//   ....[0]....
.L_42:
        /*0050*/ 	.word	0x00000040


	//   ....[1]....
        /*0054*/ 	.word	0x000001e0


	//   ....[2]....
        /*0058*/ 	.word	0x000012d0


	//----- nvinfo : EIATTR_CBANK_PARAM_SIZE
	.align		4
.L_43:
        /*005c*/ 	.byte	0x03, 0x19
        /*005e*/ 	.short	0x0010


	//----- nvinfo : EIATTR_PARAM_CBANK
	.align		4
        /*0060*/ 	.byte	0x04, 0x0a
        /*0062*/ 	.short	(.L_45 - .L_44)
	.align		4
.L_44:
        /*0064*/ 	.word	index@(.nv.constant0._Z6phase2Piii)
        /*0068*/ 	.short	0x0380
        /*006a*/ 	.short	0x0010


	//----- nvinfo : EIATTR_SW_WAR
	.align		4
.L_45:
        /*006c*/ 	.byte	0x04, 0x36
        /*006e*/ 	.short	(.L_47 - .L_46)
.L_46:
        /*0070*/ 	.word	0x00000008
.L_47:


//--------------------- .nv.info._Z6phase1Piii    --------------------------
	.section	.nv.info._Z6phase1Piii,"",@"SHT_CUDA_INFO"
	.sectionflags	@""
	.align	4


	//----- nvinfo : EIATTR_CUDA_API_VERSION
	.align		4
        /*0000*/ 	.byte	0x04, 0x37
        /*0002*/ 	.short	(.L_49 - .L_48)
.L_48:
        /*0004*/ 	.word	0x00000082


	//----- nvinfo : EIATTR_KPARAM_INFO
	.align		4
.L_49:
        /*0008*/ 	.byte	0x04, 0x17
        /*000a*/ 	.short	(.L_51 - .L_50)
.L_50:
        /*000c*/ 	.word	0x00000000
        /*0010*/ 	.short	0x0002
        /*0012*/ 	.short	0x000c
        /*0014*/ 	.byte	0x00, 0xf0, 0x11, 0x00


	//----- nvinfo : EIATTR_KPARAM_INFO
	.align		4
.L_51:
        /*0018*/ 	.byte	0x04, 0x17
        /*001a*/ 	.short	(.L_53 - .L_52)
.L_52:
        /*001c*/ 	.word	0x00000000
        /*0020*/ 	.short	0x0001
        /*0022*/ 	.short	0x0008
        /*0024*/ 	.byte	0x00, 0xf0, 0x11, 0x00


	//----- nvinfo : EIATTR_KPARAM_INFO
	.align		4
.L_53:
        /*0028*/ 	.byte	0x04, 0x17
        /*002a*/ 	.short	(.L_55 - .L_54)
.L_54:
        /*002c*/ 	.word	0x00000000
        /*0030*/ 	.short	0x0000
        /*0032*/ 	.short	0x0000
        /*0034*/ 	.byte	0x00, 0xf5, 0x21, 0x00


	//----- nvinfo : EIATTR_SPARSE_MMA_MASK
	.align		4
.L_55:
        /*0038*/ 	.byte	0x03, 0x50
        /*003a*/ 	.short	0x0000


	//----- nvinfo : EIATTR_MAXREG_COUNT
	.align		4
        /*003c*/ 	.byte	0x03, 0x1b
        /*003e*/ 	.short	0x00ff


	//----- nvinfo : EIATTR_NUM_BARRIERS
	.align		4
        /*0040*/ 	.byte	0x02, 0x4c
        /*0042*/ 	.byte	0x01
	.zero		1


	//----- nvinfo : EIATTR_MERCURY_ISA_VERSION
	.align		4
        /*0044*/ 	.byte	0x03, 0x5f
        /*0046*/ 	.short	0x0101


	//----- nvinfo : EIATTR_VRC_CTA_INIT_COUNT
	.align		4
        /*0048*/ 	.byte	0x02, 0x4a
	.zero		1
	.zero		1


	//----- nvinfo : EIATTR_EXIT_INSTR_OFFSETS
	.align		4
        /*004c*/ 	.byte	0x04, 0x1c
        /*004e*/ 	.short	(.L_57 - .L_56)


	//   ....[0]....
.L_56:
        /*0050*/ 	.word	0x00000d80


	//   ....[1]....
        /*0054*/ 	.word	0x00000db0


	//----- nvinfo : EIATTR_CBANK_PARAM_SIZE
	.align		4
.L_57:
        /*0058*/ 	.byte	0x03, 0x19
        /*005a*/ 	.short	0x0010


	//----- nvinfo : EIATTR_PARAM_CBANK
	.align		4
        /*005c*/ 	.byte	0x04, 0x0a
        /*005e*/ 	.short	(.L_59 - .L_58)
	.align		4
.L_58:
        /*0060*/ 	.word	index@(.nv.constant0._Z6phase1Piii)
        /*0064*/ 	.short	0x0380
        /*0066*/ 	.short	0x0010


	//----- nvinfo : EIATTR_SW_WAR
	.align		4
.L_59:
        /*0068*/ 	.byte	0x04, 0x36
        /*006a*/ 	.short	(.L_61 - .L_60)
.L_60:
        /*006c*/ 	.word	0x00000008
.L_61:


//--------------------- .nv.callgraph             --------------------------
	.section	.nv.callgraph,"",@"SHT_CUDA_CALLGRAPH"
	.align	4
	.sectionentsize	8
	.align		4
        /*0000*/ 	.word	0x00000000
	.align		4
        /*0004*/ 	.word	0xffffffff
	.align		4
        /*0008*/ 	.word	0x00000000
	.align		4
        /*000c*/ 	.word	0xfffffffe
	.align		4
        /*0010*/ 	.word	0x00000000
	.align		4
        /*0014*/ 	.word	0xfffffffd
	.align		4
        /*0018*/ 	.word	0x00000000
	.align		4
        /*001c*/ 	.word	0xfffffffc


//--------------------- .text._Z6phase3Piiii      --------------------------
	.section	.text._Z6phase3Piiii,"ax",@progbits
	.align	128
        .global         _Z6phase3Piiii
        .type           _Z6phase3Piiii,@function
        .size           _Z6phase3Piiii,(.L_x_5 - _Z6phase3Piiii)
        .other          _Z6phase3Piiii,@"STO_CUDA_ENTRY STV_DEFAULT"
_Z6phase3Piiii:
.text._Z6phase3Piiii:
[----:B------:R-:W-:Y:S08]  /*0000*/  LDC R1, c[0x0][0x37c] ;  /* 0x0000df00ff017b82 */ /* 0x000ff00000000800 */
[----:B------:R-:W0:Y:S01]  /*0010*/  S2UR UR4, SR_CTAID.Y ;  /* 0x00000000000479c3 */ /* 0x000e220000002600 */
[----:B------:R-:W0:Y:S07]  /*0020*/  LDCU UR5, c[0x0][0x390] ;  /* 0x00007200ff0577ac */ /* 0x000e2e0008000800 */
[----:B------:R-:W1:Y:S08]  /*0030*/  LDC R8, c[0x0][0x388] ;  /* 0x0000e200ff087b82 */ /* 0x000e700000000800 */
[----:B------:R-:W2:Y:S01]  /*0040*/  S2UR UR6, SR_CTAID.X ;  /* 0x00000000000679c3 */ /* 0x000ea20000002500 */
[----:B0-----:R-:W-:-:S06]  /*0050*/  UIADD3 UR4, UPT, UPT, UR4, UR5, URZ ;  /* 0x0000000504047290 */ /* 0x001fcc000fffe0ff */
[----:B-1----:R-:W-:-:S04]  /*0060*/  ISETP.NE.AND P0, PT, R8, UR4, PT ;  /* 0x0000000408007c0c */ /* 0x002fc8000bf05270 */
[----:B--2---:R-:W-:-:S13]  /*0070*/  ISETP.EQ.OR P0, PT, R8, UR6, !P0 ;  /* 0x0000000608007c0c */ /* 0x004fda000c702670 */
[----:B------:R-:W-:Y:S05]  /*0080*/  @P0 EXIT ;  /* 0x000000000000094d */ /* 0x000fea0003800000 */
[----:B------:R-:W0:Y:S01]  /*0090*/  S2R R3, SR_TID.X ;  /* 0x0000000000037919 */ /* 0x000e220000002100 */
[----:B------:R-:W1:Y:S01]  /*00a0*/  LDC R5, c[0x0][0x364] ;  /* 0x0000d900ff057b82 */ /* 0x000e620000000800 */
[----:B------:R-:W2:Y:S01]  /*00b0*/  LDCU UR8, c[0x0][0x38c] ;  /* 0x00007180ff0877ac */ /* 0x000ea20008000800 */
[----:B------:R-:W-:Y:S01]  /*00c0*/  IMAD.MOV.U32 R12, RZ, RZ, 0x3fffffff ;  /* 0x3fffffffff0c7424 */ /* 0x000fe200078e00ff */
[----:B------:R-:W1:Y:S05]  /*00d0*/  S2R R2, SR_TID.Y ;  /* 0x0000000000027919 */ /* 0x000e6a0000002200 */
[----:B------:R-:W3:Y:S01]  /*00e0*/  LDC R4, c[0x0][0x360] ;  /* 0x0000d800ff047b82 */ /* 0x000ee20000000800 */
[----:B0-----:R-:W-:-:S02]  /*00f0*/  IMAD R11, R8, 0x20, R3 ;  /* 0x00000020080b7824 */ /* 0x001fc400078e0203 */
[----:B---3--:R-:W-:Y:S01]  /*0100*/  IMAD R9, R4, UR6, R3 ;  /* 0x0000000604097c24 */ /* 0x008fe2000f8e0203 */
[----:B------:R-:W0:Y:S01]  /*0110*/  LDCU.64 UR6, c[0x0][0x358] ;  /* 0x00006b00ff0677ac */ /* 0x000e220008000a00 */
[--C-:B-1----:R-:W-:Y:S02]  /*0120*/  IMAD R0, R5, UR4, R2.reuse ;  /* 0x0000000405007c24 */ /* 0x102fe4000f8e0202 */
[----:B------:R-:W-:-:S03]  /*0130*/  IMAD R8, R8, 0x20, R2 ;  /* 0x0000002008087824 */ /* 0x000fc600078e0202 */
[----:B------:R-:W-:Y:S02]  /*0140*/  VIMNMX R4, PT, PT, R0, R11, !PT ;  /* 0x0000000b00047248 */ /* 0x000fe40007fe0100 */
[----:B------:R-:W-:Y:S02]  /*0150*/  VIMNMX R5, PT, PT, R9, R8, !PT ;  /* 0x0000000809057248 */ /* 0x000fe40007fe0100 */
[----:B--2---:R-:W-:Y:S02]  /*0160*/  ISETP.GE.AND P0, PT, R4, UR8, PT ;  /* 0x0000000804007c0c */ /* 0x004fe4000bf06270 */
[----:B------:R-:W-:-:S11]  /*0170*/  ISETP.GE.AND P1, PT, R5, UR8, PT ;  /* 0x0000000805007c0c */ /* 0x000fd6000bf26270 */
[----:B------:R-:W1:Y:S01]  /*0180*/  @!P0 LDC.64 R4, c[0x0][0x380] ;  /* 0x0000e000ff048b82 */ /* 0x000e620000000a00 */
[----:B------:R-:W-:Y:S02]  /*0190*/  @!P0 IMAD R11, R0, UR8, R11 ;  /* 0x00000008000b8c24 */ /* 0x000fe4000f8e020b */
[----:B------:R-:W-:Y:S02]  /*01a0*/  @!P1 IMAD R13, R8, UR8, R9 ;  /* 0x00000008080d9c24 */ /* 0x000fe4000f8e0209 */
[----:B------:R-:W-:-:S03]  /*01b0*/  IMAD.MOV.U32 R8, RZ, RZ, 0x3fffffff ;  /* 0x3fffffffff087424 */ /* 0x000fc600078e00ff */
[----:B------:R-:W2:Y:S01]  /*01c0*/  @!P1 LDC.64 R6, c[0x0][0x380] ;  /* 0x0000e000ff069b82 */ /* 0x000ea20000000a00 */
[----:B-1----:R-:W-:-:S05]  /*01d0*/  @!P0 IMAD.WIDE R4, R11, 0x4, R4 ;  /* 0x000000040b048825 */ /* 0x002fca00078e0204 */
[----:B0-----:R-:W3:Y:S01]  /*01e0*/  @!P0 LDG.E R8, desc[UR6][R4.64] ;  /* 0x0000000604088981 */ /* 0x001ee2000c1e1900 */
[----:B--2---:R-:W-:-:S05]  /*01f0*/  @!P1 IMAD.WIDE R6, R13, 0x4, R6 ;  /* 0x000000040d069825 */ /* 0x004fca00078e0206 */
[----:B------:R-:W2:Y:S01]  /*0200*/  @!P1 LDG.E R12, desc[UR6][R6.64] ;  /* 0x00000006060c9981 */ /* 0x000ea2000c1e1900 */
[----:B------:R-:W0:Y:S01]  /*0210*/  S2UR UR5, SR_CgaCtaId ;  /* 0x00000000000579c3 */ /* 0x000e220000008800 */
[----:B------:R-:W-:Y:S01]  /*0220*/  UMOV UR4, 0x400 ;  /* 0x0000040000047882 */ /* 0x000fe20000000000 */
[----:B------:R-:W-:Y:S01]  /*0230*/  VIMNMX R11, PT, PT, R0, R9, !PT ;  /* 0x00000009000b7248 */ /* 0x000fe20007fe0100 */
[----:B------:R-:W-:-:S03]  /*0240*/  IMAD R10, R2, 0x20, R3 ;  /* 0x00000020020a7824 */ /* 0x000fc600078e0203 */
[----:B------:R-:W-:Y:S01]  /*0250*/  ISETP.GE.AND P0, PT, R11, UR8, PT ;  /* 0x000000080b007c0c */ /* 0x000fe2000bf06270 */
[----:B0-----:R-:W-:-:S06]  /*0260*/  ULEA UR4, UR5, UR4, 0x18 ;  /* 0x0000000405047291 */ /* 0x001fcc000f8ec0ff */
[----:B------:R-:W-:-:S05]  /*0270*/  LEA R11, R10, UR4, 0x2 ;  /* 0x000000040a0b7c11 */ /* 0x000fca000f8e10ff */
[----:B---3--:R0:W-:Y:S04]  /*0280*/  STS [R11], R8 ;  /* 0x000000080b007388 */ /* 0x0081e80000000800 */
[----:B--2---:R0:W-:Y:S01]  /*0290*/  STS [R11+0x1000], R12 ;  /* 0x0010000c0b007388 */ /* 0x0041e20000000800 */
[----:B------:R-:W-:Y:S06]  /*02a0*/  BAR.SYNC.DEFER_BLOCKING 0x0 ;  /* 0x0000000000007b1d */ /* 0x000fec0000010000 */
[----:B------:R-:W-:Y:S05]  /*02b0*/  @P0 EXIT ;  /* 0x000000000000094d */ /* 0x000fea0003800000 */
[----:B------:R-:W1:Y:S01]  /*02c0*/  LDC.64 R28, c[0x0][0x380] ;  /* 0x0000e000ff1c7b82 */ /* 0x000e620000000a00 */
[----:B------:R-:W-:-:S04]  /*02d0*/  IMAD R9, R0, UR8, R9 ;  /* 0x0000000800097c24 */ /* 0x000fc8000f8e0209 */
[----:B-1----:R-:W-:-:S05]  /*02e0*/  IMAD.WIDE R28, R9, 0x4, R28 ;  /* 0x00000004091c7825 */ /* 0x002fca00078e021c */
[----:B------:R-:W2:Y:S01]  /*02f0*/  LDG.E R9, desc[UR6][R28.64] ;  /* 0x000000061c097981 */ /* 0x000ea2000c1e1900 */
[----:B------:R-:W-:Y:S02]  /*0300*/  LEA R0, R3, UR4, 0x2 ;  /* 0x0000000403007c11 */ /* 0x000fe4000f8e10ff */
[----:B------:R-:W-:-:S03]  /*0310*/  LEA R2, R2, UR4, 0x7 ;  /* 0x0000000402027c11 */ /* 0x000fc6000f8e38ff */
[----:B------:R-:W-:Y:S04]  /*0320*/  LDS R3, [R0+0x1000] ;  /* 0x0010000000037984 */ /* 0x000fe80000000800 */
[----:B------:R-:W2:Y:S04]  /*0330*/  LDS.128 R4, [R2] ;  /* 0x0000000002047984 */ /* 0x000ea80000000c00 */
[----:B------:R-:W1:Y:S04]  /*0340*/  LDS R19, [R0+0x1080] ;  /* 0x0010800000137984 */ /* 0x000e680000000800 */
[----:B------:R-:W3:Y:S04]  /*0350*/  LDS R17, [R0+0x1100] ;  /* 0x0011000000117984 */ /* 0x000ee80000000800 */
[----:B------:R-:W4:Y:S04]  /*0360*/  LDS R16, [R0+0x1180] ;  /* 0x0011800000107984 */ /* 0x000f280000000800 */
[----:B------:R-:W-:Y:S04]  /*0370*/  LDS R27, [R0+0x1200] ;  /* 0x00120000001b7984 */ /* 0x000fe80000000800 */
[----:B0-----:R-:W0:Y:S04]  /*0380*/  LDS.128 R12, [R2+0x10] ;  /* 0x00001000020c7984 */ /* 0x001e280000000c00 */
[----:B------:R-:W5:Y:S04]  /*0390*/  LDS R22, [R0+0x1280] ;  /* 0x0012800000167984 */ /* 0x000f680000000800 */
[----:B------:R-:W5:Y:S04]  /*03a0*/  LDS R25, [R0+0x1300] ;  /* 0x0013000000197984 */ /* 0x000f680000000800 */
[----:B------:R-:W5:Y:S04]  /*03b0*/  LDS R24, [R0+0x1380] ;  /* 0x0013800000187984 */ /* 0x000f680000000800 */
[----:B------:R-:W-:Y:S04]  /*03c0*/  LDS R21, [R0+0x1500] ;  /* 0x0015000000157984 */ /* 0x000fe80000000800 */
[----:B------:R-:W-:Y:S04]  /*03d0*/  LDS R20, [R0+0x1580] ;  /* 0x0015800000147984 */ /* 0x000fe80000000800 */
[----:B------:R-:W-:Y:S04]  /*03e0*/  LDS R23, [R0+0x1600] ;  /* 0x0016000000177984 */ /* 0x000fe80000000800 */
[----:B------:R-:W-:Y:S01]  /*03f0*/  LDS R26, [R0+0x1980] ;  /* 0x00198000001a7984 */ /* 0x000fe20000000800 */
[----:B--2---:R-:W-:-:S03]  /*0400*/  VIADDMNMX R18, R3, R4, R9, PT ;  /* 0x0000000403127246 */ /* 0x004fc60003800109 */
[----:B------:R-:W-:Y:S01]  /*0410*/  LDS R3, [R0+0x1400] ;  /* 0x0014000000037984 */ /* 0x000fe20000000800 */
[----:B-1----:R-:W-:-:S03]  /*0420*/  VIADDMNMX R5, R19, R5, R18, PT ;  /* 0x0000000513057246 */ /* 0x002fc60003800112 */
[----:B------:R-:W1:Y:S01]  /*0430*/  LDS.128 R8, [R2+0x20] ;  /* 0x0000200002087984 */ /* 0x000e620000000c00 */
[----:B---3--:R-:W-:-:S03]  /*0440*/  VIADDMNMX R5, R17, R6, R5, PT ;  /* 0x0000000611057246 */ /* 0x008fc60003800105 */
[----:B------:R-:W2:Y:S01]  /*0450*/  LDS R4, [R0+0x1480] ;  /* 0x0014800000047984 */ /* 0x000ea20000000800 */
[----:B----4-:R-:W-:-:S03]  /*0460*/  VIADDMNMX R5, R16, R7, R5, PT ;  /* 0x0000000710057246 */ /* 0x010fc60003800105 */
[----:B------:R-:W3:Y:S01]  /*0470*/  LDS.128 R16, [R2+0x30] ;  /* 0x0000300002107984 */ /* 0x000ee20000000c00 */
[----:B0-----:R-:W-:-:S03]  /*0480*/  VIADDMNMX R5, R27, R12, R5, PT ;  /* 0x0000000c1b057246 */ /* 0x001fc60003800105 */
[----:B------:R-:W0:Y:S01]  /*0490*/  LDS R6, [R0+0x1680] ;  /* 0x0016800000067984 */ /* 0x000e220000000800 */
[----:B-----5:R-:W-:-:S03]  /*04a0*/  VIADDMNMX R13, R22, R13, R5, PT ;  /* 0x0000000d160d7246 */ /* 0x020fc60003800105 */
[----:B------:R-:W4:Y:S01]  /*04b0*/  LDS R5, [R0+0x1700] ;  /* 0x0017000000057984 */ /* 0x000f220000000800 */
[----:B------:R-:W-:-:S03]  /*04c0*/  VIADDMNMX R13, R25, R14, R13, PT ;  /* 0x0000000e190d7246 */ /* 0x000fc6000380010d */
[----:B------:R-:W5:Y:S01]  /*04d0*/  LDS R22, [R0+0x1780] ;  /* 0x0017800000167984 */ /* 0x000f620000000800 */
[----:B------:R-:W-:-:S03]  /*04e0*/  VIADDMNMX R24, R24, R15, R13, PT ;  /* 0x0000000f18187246 */ /* 0x000fc6000380010d */
[----:B------:R-:W-:Y:S04]  /*04f0*/  LDS R7, [R0+0x1800] ;  /* 0x0018000000077984 */ /* 0x000fe80000000800 */
[----:B------:R-:W5:Y:S01]  /*0500*/  LDS.128 R12, [R2+0x40] ;  /* 0x00004000020c7984 */ /* 0x000f620000000c00 */
[----:B-1----:R-:W-:-:S03]  /*0510*/  VIADDMNMX R3, R3, R8, R24, PT ;  /* 0x0000000803037246 */ /* 0x002fc60003800118 */
[----:B------:R-:W1:Y:S01]  /*0520*/  LDS R24, [R0+0x1880] ;  /* 0x0018800000187984 */ /* 0x000e620000000800 */
[----:B--2---:R-:W-:-:S03]  /*0530*/  VIADDMNMX R4, R4, R9, R3, PT ;  /* 0x0000000904047246 */ /* 0x004fc60003800103 */
[----:B------:R-:W2:Y:S01]  /*0540*/  LDS R3, [R0+0x1900] ;  /* 0x0019000000037984 */ /* 0x000ea20000000800 */
[----:B------:R-:W-:-:S03]  /*0550*/  VIADDMNMX R4, R21, R10, R4, PT ;  /* 0x0000000a15047246 */ /* 0x000fc60003800104 */
[----:B------:R-:W-:Y:S01]  /*0560*/  LDS R21, [R0+0x1a00] ;  /* 0x001a000000157984 */ /* 0x000fe20000000800 */
[----:B------:R-:W-:-:S03]  /*0570*/  VIADDMNMX R4, R20, R11, R4, PT ;  /* 0x0000000b14047246 */ /* 0x000fc60003800104 */
[----:B------:R-:W2:Y:S01]  /*0580*/  LDS.128 R8, [R2+0x50] ;  /* 0x0000500002087984 */ /* 0x000ea20000000c00 */
[----:B---3--:R-:W-:-:S03]  /*0590*/  VIADDMNMX R4, R23, R16, R4, PT ;  /* 0x0000001017047246 */ /* 0x008fc60003800104 */
[----:B------:R-:W3:Y:S01]  /*05a0*/  LDS R16, [R0+0x1a80] ;  /* 0x001a800000107984 */ /* 0x000ee20000000800 */
[----:B0-----:R-:W-:-:S03]  /*05b0*/  VIADDMNMX R4, R6, R17, R4, PT ;  /* 0x0000001106047246 */ /* 0x001fc60003800104 */
[----:B------:R-:W0:Y:S01]  /*05c0*/  LDS R17, [R0+0x1b00] ;  /* 0x001b000000117984 */ /* 0x000e220000000800 */
[----:B----4-:R-:W-:-:S03]  /*05d0*/  VIADDMNMX R4, R5, R18, R4, PT ;  /* 0x0000001205047246 */ /* 0x010fc60003800104 */
[----:B------:R-:W4:Y:S01]  /*05e0*/  LDS R18, [R0+0x1b80] ;  /* 0x001b800000127984 */ /* 0x000f220000000800 */
[----:B-----5:R-:W-:-:S03]  /*05f0*/  VIADDMNMX R4, R22, R19, R4, PT ;  /* 0x0000001316047246 */ /* 0x020fc60003800104 */
[----:B------:R-:W-:Y:S01]  /*0600*/  LDS R19, [R0+0x1c00] ;  /* 0x001c000000137984 */ /* 0x000fe20000000800 */
[----:B------:R-:W-:-:S03]  /*0610*/  VIADDMNMX R12, R7, R12, R4, PT ;  /* 0x0000000c070c7246 */ /* 0x000fc60003800104 */
[----:B------:R-:W5:Y:S04]  /*0620*/  LDS.128 R4, [R2+0x60] ;  /* 0x0000600002047984 */ /* 0x000f680000000c00 */
[----:B------:R-:W5:Y:S01]  /*0630*/  LDS R20, [R0+0x1c80] ;  /* 0x001c800000147984 */ /* 0x000f620000000800 */
[----:B-1----:R-:W-:-:S03]  /*0640*/  VIADDMNMX R12, R24, R13, R12, PT ;  /* 0x0000000d180c7246 */ /* 0x002fc6000380010c */
[----:B------:R-:W1:Y:S01]  /*0650*/  LDS R23, [R0+0x1d00] ;  /* 0x001d000000177984 */ /* 0x000e620000000800 */
[----:B--2---:R-:W-:-:S03]  /*0660*/  VIADDMNMX R3, R3, R14, R12, PT ;  /* 0x0000000e03037246 */ /* 0x004fc6000380010c */
[----:B------:R-:W2:Y:S01]  /*0670*/  LDS R22, [R0+0x1d80] ;  /* 0x001d800000167984 */ /* 0x000ea20000000800 */
[----:B------:R-:W-:-:S03]  /*0680*/  VIADDMNMX R26, R26, R15, R3, PT ;  /* 0x0000000f1a1a7246 */ /* 0x000fc60003800103 */
[----:B------:R-:W-:Y:S01]  /*0690*/  LDS R24, [R0+0x1e80] ;  /* 0x001e800000187984 */ /* 0x000fe20000000800 */
[----:B------:R-:W-:-:S03]  /*06a0*/  VIADDMNMX R8, R21, R8, R26, PT ;  /* 0x0000000815087246 */ /* 0x000fc6000380011a */
[----:B------:R-:W-:Y:S01]  /*06b0*/  LDS R3, [R0+0x1e00] ;  /* 0x001e000000037984 */ /* 0x000fe20000000800 */
[----:B---3--:R-:W-:-:S03]  /*06c0*/  VIADDMNMX R9, R16, R9, R8, PT ;  /* 0x0000000910097246 */ /* 0x008fc60003800108 */
[----:B------:R-:W3:Y:S01]  /*06d0*/  LDS.128 R12, [R2+0x70] ;  /* 0x00007000020c7984 */ /* 0x000ee20000000c00 */
[----:B0-----:R-:W-:-:S03]  /*06e0*/  VIADDMNMX R9, R17, R10, R9, PT ;  /* 0x0000000a11097246 */ /* 0x001fc60003800109 */
[----:B------:R-:W0:Y:S01]  /*06f0*/  LDS R21, [R0+0x1f00] ;  /* 0x001f000000157984 */ /* 0x000e220000000800 */
[----:B----4-:R-:W-:-:S03]  /*0700*/  VIADDMNMX R9, R18, R11, R9, PT ;  /* 0x0000000b12097246 */ /* 0x010fc60003800109 */
[----:B------:R-:W4:Y:S01]  /*0710*/  LDS R8, [R0+0x1f80] ;  /* 0x001f800000087984 */ /* 0x000f220000000800 */
[----:B-----5:R-:W-:-:S04]  /*0720*/  VIADDMNMX R4, R19, R4, R9, PT ;  /* 0x0000000413047246 */ /* 0x020fc80003800109 */
[----:B------:R-:W-:-:S04]  /*0730*/  VIADDMNMX R4, R20, R5, R4, PT ;  /* 0x0000000514047246 */ /* 0x000fc80003800104 */
[----:B-1----:R-:W-:-:S04]  /*0740*/  VIADDMNMX R4, R23, R6, R4, PT ;  /* 0x0000000617047246 */ /* 0x002fc80003800104 */
[----:B--2---:R-:W-:-:S04]  /*0750*/  VIADDMNMX R4, R22, R7, R4, PT ;  /* 0x0000000716047246 */ /* 0x004fc80003800104 */
[----:B---3--:R-:W-:-:S04]  /*0760*/  VIADDMNMX R3, R3, R12, R4, PT ;  /* 0x0000000c03037246 */ /* 0x008fc80003800104 */
[----:B------:R-:W-:-:S04]  /*0770*/  VIADDMNMX R3, R24, R13, R3, PT ;  /* 0x0000000d18037246 */ /* 0x000fc80003800103 */
[----:B0-----:R-:W-:-:S04]  /*0780*/  VIADDMNMX R3, R21, R14, R3, PT ;  /* 0x0000000e15037246 */ /* 0x001fc80003800103 */
[----:B----4-:R-:W-:-:S05]  /*0790*/  VIADDMNMX R3, R8, R15, R3, PT ;  /* 0x0000000f08037246 */ /* 0x010fca0003800103 */
[----:B------:R-:W-:Y:S01]  /*07a0*/  STG.E desc[UR6][R28.64], R3 ;  /* 0x000000031c007986 */ /* 0x000fe2000c101906 */
[----:B------:R-:W-:Y:S05]  /*07b0*/  EXIT ;  /* 0x000000000000794d */ /* 0x000fea0003800000 */
.L_x_0:
[----:B------:R-:W-:-:S00]  /*07c0*/  BRA `(.L_x_0) ;  /* 0xfffffffc00fc7947 */ /* 0x000fc0000383ffff */
[----:B------:R-:W-:-:S00]  /*07d0*/  NOP ;  /* 0x0000000000007918 */ /* 0x000fc00000000000 */
        /* <DEDUP_REMOVED lines=10> */
.L_x_5:


//--------------------- .text._Z6phase2Piii       --------------------------
	.section	.text._Z6phase2Piii,"ax",@progbits
	.align	128
        .global         _Z6phase2Piii
        .type           _Z6phase2Piii,@function
        .size           _Z6phase2Piii,(.L_x_6 - _Z6phase2Piii)
        .other          _Z6phase2Piii,@"STO_CUDA_ENTRY STV_DEFAULT"
_Z6phase2Piii:
.text._Z6phase2Piii:
[----:B------:R-:W-:Y:S01]  /*0000*/  LDC R1, c[0x0][0x37c] ;  /* 0x0000df00ff017b82 */ /* 0x000fe20000000800 */
[----:B------:R-:W0:Y:S07]  /*0010*/  S2R R0, SR_CTAID.X ;  /* 0x0000000000007919 */ /* 0x000e2e0000002500 */
[----:B------:R-:W0:Y:S02]  /*0020*/  LDC R5, c[0x0][0x388] ;  /* 0x0000e200ff057b82 */ /* 0x000e240000000800 */
[----:B0-----:R-:W-:-:S13]  /*0030*/  ISETP.NE.AND P0, PT, R0, R5, PT ;  /* 0x000000050000720c */ /* 0x001fda0003f05270 */
[----:B------:R-:W-:Y:S05]  /*0040*/  @!P0 EXIT ;  /* 0x000000000000894d */ /* 0x000fea0003800000 */
[----:B------:R-:W0:Y:S01]  /*0050*/  S2R R8, SR_TID.Y ;  /* 0x0000000000087919 */ /* 0x000e220000002200 */
[----:B------:R-:W1:Y:S01]  /*0060*/  LDCU UR8, c[0x0][0x38c] ;  /* 0x00007180ff0877ac */ /* 0x000e620008000800 */
[----:B------:R-:W-:Y:S01]  /*0070*/  IMAD.MOV.U32 R7, RZ, RZ, 0x3fffffff ;  /* 0x3fffffffff077424 */ /* 0x000fe200078e00ff */
[----:B------:R-:W2:Y:S01]  /*0080*/  S2R R11, SR_TID.X ;  /* 0x00000000000b7919 */ /* 0x000ea20000002100 */
[----:B------:R-:W3:Y:S01]  /*0090*/  LDCU.64 UR6, c[0x0][0x358] ;  /* 0x00006b00ff0677ac */ /* 0x000ee20008000a00 */
[C---:B0-----:R-:W-:Y:S02]  /*00a0*/  IMAD R4, R5.reuse, 0x20, R8 ;  /* 0x0000002005047824 */ /* 0x041fe400078e0208 */
[----:B--2---:R-:W-:-:S05]  /*00b0*/  IMAD R5, R5, 0x20, R11 ;  /* 0x0000002005057824 */ /* 0x004fca00078e020b */
[----:B------:R-:W-:-:S04]  /*00c0*/  VIMNMX R2, PT, PT, R4, R5, !PT ;  /* 0x0000000504027248 */ /* 0x000fc80007fe0100 */
[----:B-1----:R-:W-:-:S13]  /*00d0*/  ISETP.GE.AND P0, PT, R2, UR8, PT ;  /* 0x0000000802007c0c */ /* 0x002fda000bf06270 */
[----:B------:R-:W0:Y:S01]  /*00e0*/  @!P0 LDC.64 R2, c[0x0][0x380] ;  /* 0x0000e000ff028b82 */ /* 0x000e220000000a00 */
[----:B------:R-:W-:-:S04]  /*00f0*/  @!P0 IMAD R9, R4, UR8, R5 ;  /* 0x0000000804098c24 */ /* 0x000fc8000f8e0205 */
[----:B0-----:R-:W-:-:S05]  /*0100*/  @!P0 IMAD.WIDE R2, R9, 0x4, R2 ;  /* 0x0000000409028825 */ /* 0x001fca00078e0202 */
[----:B---3--:R-:W2:Y:S01]  /*0110*/  @!P0 LDG.E R7, desc[UR6][R2.64] ;  /* 0x0000000602078981 */ /* 0x008ea2000c1e1900 */
[----:B------:R-:W0:Y:S08]  /*0120*/  S2UR UR4, SR_CTAID.Y ;  /* 0x00000000000479c3 */ /* 0x000e300000002600 */
[----:B------:R-:W1:Y:S01]  /*0130*/  S2UR UR5, SR_CgaCtaId ;  /* 0x00000000000579c3 */ /* 0x000e620000008800 */
[----:B0-----:R-:W-:Y:S01]  /*0140*/  ISETP.NE.AND P0, PT, RZ, UR4, PT ;  /* 0x00000004ff007c0c */ /* 0x001fe2000bf05270 */
[----:B------:R-:W-:-:S02]  /*0150*/  UMOV UR4, 0x400 ;  /* 0x0000040000047882 */ /* 0x000fc40000000000 */
[----:B-1----:R-:W-:-:S10]  /*0160*/  ULEA UR4, UR5, UR4, 0x18 ;  /* 0x0000000405047291 */ /* 0x002fd4000f8ec0ff */
[C---:B------:R-:W-:Y:S02]  /*0170*/  @P0 IMAD R4, R0.reuse, 0x20, R8 ;  /* 0x0000002000040824 */ /* 0x040fe400078e0208 */
[--C-:B------:R-:W-:Y:S02]  /*0180*/  @!P0 IMAD R5, R0, 0x20, R11.reuse ;  /* 0x0000002000058824 */ /* 0x100fe400078e020b */
[----:B------:R-:W-:-:S03]  /*0190*/  IMAD R0, R8, 0x20, R11 ;  /* 0x0000002008007824 */ /* 0x000fc600078e020b */
[----:B------:R-:W-:Y:S02]  /*01a0*/  VIMNMX R6, PT, PT, R4, R5, !PT ;  /* 0x0000000504067248 */ /* 0x000fe40007fe0100 */
[----:B------:R-:W-:Y:S02]  /*01b0*/  LEA R0, R0, UR4, 0x2 ;  /* 0x0000000400007c11 */ /* 0x000fe4000f8e10ff */
[----:B------:R-:W-:-:S03]  /*01c0*/  ISETP.GE.AND P1, PT, R6, UR8, PT ;  /* 0x0000000806007c0c */ /* 0x000fc6000bf26270 */
[----:B--2---:R0:W-:Y:S10]  /*01d0*/  STS [R0], R7 ;  /* 0x0000000700007388 */ /* 0x0041f40000000800 */
[----:B------:R-:W-:Y:S05]  /*01e0*/  @P1 EXIT ;  /* 0x000000000000194d */ /* 0x000fea0003800000 */
[----:B------:R-:W1:Y:S01]  /*01f0*/  LDC.64 R2, c[0x0][0x380] ;  /* 0x0000e000ff027b82 */ /* 0x000e620000000a00 */
[----:B------:R-:W-:-:S04]  /*0200*/  IMAD R5, R4, UR8, R5 ;  /* 0x0000000804057c24 */ /* 0x000fc8000f8e0205 */
[----:B-1----:R-:W-:-:S05]  /*0210*/  IMAD.WIDE R2, R5, 0x4, R2 ;  /* 0x0000000405027825 */ /* 0x002fca00078e0202 */
[----:B------:R-:W2:Y:S04]  /*0220*/  LDG.E R5, desc[UR6][R2.64] ;  /* 0x0000000602057981 */ /* 0x000ea8000c1e1900 */
[----:B--2---:R1:W-:Y:S01]  /*0230*/  STS [R0+0x1000], R5 ;  /* 0x0010000500007388 */ /* 0x0043e20000000800 */
[----:B------:R-:W-:Y:S06]  /*0240*/  BAR.SYNC.DEFER_BLOCKING 0x0 ;  /* 0x0000000000007b1d */ /* 0x000fec0000010000 */
[----:B------:R-:W-:Y:S05]  /*0250*/  @!P0 BRA `(.L_x_1) ;  /* 0x00000008000c8947 */ /* 0x000fea0003800000 */
[----:B------:R-:W-:Y:S01]  /*0260*/  LEA R4, R8, UR4, 0x7 ;  /* 0x0000000408047c11 */ /* 0x000fe2000f8e38ff */
[----:B------:R-:W-:Y:S01]  /*0270*/  LDS R6, [R0+0x1000] ;  /* 0x0010000000067984 */ /* 0x000fe20000000800 */
[----:B-1----:R-:W-:-:S03]  /*0280*/  LEA R5, R11, UR4, 0x2 ;  /* 0x000000040b057c11 */ /* 0x002fc6000f8e10ff */
[----:B0-----:R-:W-:Y:S04]  /*0290*/  LDS R7, [R4+0x1000] ;  /* 0x0010000004077984 */ /* 0x001fe80000000800 */
[----:B------:R-:W0:Y:S02]  /*02a0*/  LDS R8, [R5] ;  /* 0x0000000005087984 */ /* 0x000e240000000800 */
[----:B0-----:R-:W-:-:S05]  /*02b0*/  VIADDMNMX R7, R8, R7, R6, PT ;  /* 0x0000000708077246 */ /* 0x001fca0003800106 */
[----:B------:R-:W-:Y:S04]  /*02c0*/  STS [R0+0x1000], R7 ;  /* 0x0010000700007388 */ /* 0x000fe80000000800 */
[----:B------:R-:W-:Y:S04]  /*02d0*/  LDS R6, [R4+0x1004] ;  /* 0x0010040004067984 */ /* 0x000fe80000000800 */
[----:B------:R-:W0:Y:S02]  /*02e0*/  LDS R8, [R5+0x80] ;  /* 0x0000800005087984 */ /* 0x000e240000000800 */
        /* <DEDUP_REMOVED lines=120> */
[----:B0-----:R-:W-:Y:S01]  /*0a70*/  VIADDMNMX R9, R8, R6, R7, PT ;  /* 0x0000000608097246 */ /* 0x001fe20003800107 */
[----:B------:R-:W-:Y:S06]  /*0a80*/  BRA `(.L_x_2) ;  /* 0x0000000800087947 */ /* 0x000fec0003800000 */
.L_x_1:
[----:B------:R-:W-:Y:S02]  /*0a90*/  LEA R4, R8, UR4, 0x7 ;  /* 0x0000000408047c11 */ /* 0x000fe4000f8e38ff */
[----:B-1----:R-:W-:Y:S01]  /*0aa0*/  LEA R5, R11, UR4, 0x2 ;  /* 0x000000040b057c11 */ /* 0x002fe2000f8e10ff */
[----:B------:R-:W-:Y:S04]  /*0ab0*/  LDS R8, [R0+0x1000] ;  /* 0x0010000000087984 */ /* 0x000fe80000000800 */
[----:B------:R-:W-:Y:S04]  /*0ac0*/  LDS R6, [R4] ;  /* 0x0000000004067984 */ /* 0x000fe80000000800 */
[----:B0-----:R-:W0:Y:S02]  /*0ad0*/  LDS R7, [R5+0x1000] ;  /* 0x0010000005077984 */ /* 0x001e240000000800 */
        /* <DEDUP_REMOVED lines=124> */
[----:B0-----:R-:W-:-:S07]  /*12a0*/  VIADDMNMX R9, R8, R6, R7, PT ;  /* 0x0000000608097246 */ /* 0x001fce0003800107 */
.L_x_2:
[----:B------:R-:W-:Y:S04]  /*12b0*/  STG.E desc[UR6][R2.64], R9 ;  /* 0x0000000902007986 */ /* 0x000fe8000c101906 */
[----:B------:R-:W-:Y:S01]  /*12c0*/  STS [R0+0x1000], R9 ;  /* 0x0010000900007388 */ /* 0x000fe20000000800 */
[----:B------:R-:W-:Y:S05]  /*12d0*/  EXIT ;  /* 0x000000000000794d */ /* 0x000fea0003800000 */
.L_x_3:
        /* <DEDUP_REMOVED lines=10> */
.L_x_6:


//--------------------- .text._Z6phase1Piii       --------------------------
	.section	.text._Z6phase1Piii,"ax",@progbits
	.align	128
        .global         _Z6phase1Piii
        .type           _Z6phase1Piii,@function
        .size           _Z6phase1Piii,(.L_x_7 - _Z6phase1Piii)
        .other          _Z6phase1Piii,@"STO_CUDA_ENTRY STV_DEFAULT"
_Z6phase1Piii:
.text._Z6phase1Piii:
[----:B------:R-:W-:Y:S01]  /*0000*/  LDC R1, c[0x0][0x37c] ;  /* 0x0000df00ff017b82 */ /* 0x000fe20000000800 */
[----:B------:R-:W0:Y:S07]  /*0010*/  S2R R8, SR_TID.Y ;  /* 0x0000000000087919 */ /* 0x000e2e0000002200 */
[----:B------:R-:W0:Y:S01]  /*0020*/  LDC.64 R2, c[0x0][0x388] ;  /* 0x0000e200ff027b82 */ /* 0x000e220000000a00 */
[----:B------:R-:W1:Y:S01]  /*0030*/  LDCU.64 UR6, c[0x0][0x358] ;  /* 0x00006b00ff0677ac */ /* 0x000e620008000a00 */
[----:B------:R-:W-:Y:S01]  /*0040*/  IMAD.MOV.U32 R9, RZ, RZ, 0x3fffffff ;  /* 0x3fffffffff097424 */ /* 0x000fe200078e00ff */
[----:B------:R-:W2:Y:S05]  /*0050*/  S2R R11, SR_TID.X ;  /* 0x00000000000b7919 */ /* 0x000eaa0000002100 */
[----:B------:R-:W3:Y:S01]  /*0060*/  LDC.64 R4, c[0x0][0x380] ;  /* 0x0000e000ff047b82 */ /* 0x000ee20000000a00 */
[----:B0-----:R-:W-:-:S02]  /*0070*/  IMAD R6, R2, 0x20, R8 ;  /* 0x0000002002067824 */ /* 0x001fc400078e0208 */
[----:B--2---:R-:W-:-:S05]  /*0080*/  IMAD R7, R2, 0x20, R11 ;  /* 0x0000002002077824 */ /* 0x004fca00078e020b */
[C---:B------:R-:W-:Y:S01]  /*0090*/  VIMNMX R0, PT, PT, R6.reuse, R7, !PT ;  /* 0x0000000706007248 */ /* 0x040fe20007fe0100 */
[----:B------:R-:W-:-:S03]  /*00a0*/  IMAD R7, R6, R3, R7 ;  /* 0x0000000306077224 */ /* 0x000fc600078e0207 */
[----:B------:R-:W-:Y:S01]  /*00b0*/  ISETP.GE.AND P0, PT, R0, R3, PT ;  /* 0x000000030000720c */ /* 0x000fe20003f06270 */
[----:B---3--:R-:W-:-:S12]  /*00c0*/  IMAD.WIDE R4, R7, 0x4, R4 ;  /* 0x0000000407047825 */ /* 0x008fd800078e0204 */
[----:B-1----:R-:W2:Y:S01]  /*00d0*/  @!P0 LDG.E R9, desc[UR6][R4.64] ;  /* 0x0000000604098981 */ /* 0x002ea2000c1e1900 */
[----:B------:R-:W0:Y:S01]  /*00e0*/  S2UR UR5, SR_CgaCtaId ;  /* 0x00000000000579c3 */ /* 0x000e220000008800 */
[----:B------:R-:W-:Y:S01]  /*00f0*/  UMOV UR4, 0x400 ;  /* 0x0000040000047882 */ /* 0x000fe20000000000 */
[----:B------:R-:W-:Y:S01]  /*0100*/  IMAD R2, R8, 0x20, R11 ;  /* 0x0000002008027824 */ /* 0x000fe200078e020b */
[----:B------:R-:W-:Y:S01]  /*0110*/  ISETP.GE.AND P0, PT, R0, R3, PT ;  /* 0x000000030000720c */ /* 0x000fe20003f06270 */
[----:B0-----:R-:W-:-:S06]  /*0120*/  ULEA UR4, UR5, UR4, 0x18 ;  /* 0x0000000405047291 */ /* 0x001fcc000f8ec0ff */
[----:B------:R-:W-:Y:S02]  /*0130*/  LEA R2, R2, UR4, 0x2 ;  /* 0x0000000402027c11 */ /* 0x000fe4000f8e10ff */
[----:B------:R-:W-:Y:S02]  /*0140*/  LEA R7, R8, UR4, 0x7 ;  /* 0x0000000408077c11 */ /* 0x000fe4000f8e38ff */
[----:B------:R-:W-:Y:S01]  /*0150*/  LEA R6, R11, UR4, 0x2 ;  /* 0x000000040b067c11 */ /* 0x000fe2000f8e10ff */
[----:B--2---:R-:W-:Y:S01]  /*0160*/  STS [R2], R9 ;  /* 0x0000000902007388 */ /* 0x004fe20000000800 */
[----:B------:R-:W-:Y:S06]  /*0170*/  BAR.SYNC.DEFER_BLOCKING 0x0 ;  /* 0x0000000000007b1d */ /* 0x000fec0000010000 */
[----:B------:R-:W-:Y:S04]  /*0180*/  LDS R8, [R7] ;  /* 0x0000000007087984 */ /* 0x000fe80000000800 */
[----:B------:R-:W-:Y:S04]  /*0190*/  LDS R11, [R6] ;  /* 0x00000000060b7984 */ /* 0x000fe80000000800 */
[----:B------:R-:W0:Y:S02]  /*01a0*/  LDS R10, [R2] ;  /* 0x00000000020a7984 */ /* 0x000e240000000800 */
[----:B0-----:R-:W-:-:S05]  /*01b0*/  VIADDMNMX R11, R11, R8, R10, PT ;  /* 0x000000080b0b7246 */ /* 0x001fca000380010a */
[----:B------:R-:W-:Y:S01]  /*01c0*/  STS [R2], R11 ;  /* 0x0000000b02007388 */ /* 0x000fe20000000800 */
[----:B------:R-:W-:Y:S06]  /*01d0*/  BAR.SYNC.DEFER_BLOCKING 0x0 ;  /* 0x0000000000007b1d */ /* 0x000fec0000010000 */
[----:B------:R-:W-:Y:S04]  /*01e0*/  LDS R8, [R7+0x4] ;  /* 0x0000040007087984 */ /* 0x000fe80000000800 */
[----:B------:R-:W-:Y:S04]  /*01f0*/  LDS R13, [R6+0x80] ;  /* 0x00008000060d7984 */ /* 0x000fe80000000800 */
        /* <DEDUP_REMOVED lines=182> */
[----:B------:R0:W-:Y:S01]  /*0d60*/  STS [R2], R13 ;  /* 0x0000000d02007388 */ /* 0x0001e20000000800 */
[----:B------:R-:W-:Y:S06]  /*0d70*/  BAR.SYNC.DEFER_BLOCKING 0x0 ;  /* 0x0000000000007b1d */ /* 0x000fec0000010000 */
[----:B------:R-:W-:Y:S05]  /*0d80*/  @P0 EXIT ;  /* 0x000000000000094d */ /* 0x000fea0003800000 */
[----:B------:R-:W1:Y:S04]  /*0d90*/  LDS R3, [R2] ;  /* 0x0000000002037984 */ /* 0x000e680000000800 */
[----:B-1----:R-:W-:Y:S01]  /*0da0*/  STG.E desc[UR6][R4.64], R3 ;  /* 0x0000000304007986 */ /* 0x002fe2000c101906 */
[----:B------:R-:W-:Y:S05]  /*0db0*/  EXIT ;  /* 0x000000000000794d */ /* 0x000fea0003800000 */
.L_x_4:
        /* <DEDUP_REMOVED lines=12> */
.L_x_7:


//--------------------- .nv.shared._Z6phase3Piiii --------------------------
	.section	.nv.shared._Z6phase3Piiii,"aw",@nobits
	.sectionflags	@""
	.align	16
	.zero		1024


//--------------------- .nv.shared.reserved.0     --------------------------
	.section	.nv.shared.reserved.0,"aw",@nobits
	.weak		__nv_reservedSMEM_offset_0_alias
	.size		__nv_reservedSMEM_offset_0_alias, 0, 64
	.other		__nv_reservedSMEM_offset_0_alias,@"STO_CUDA_RESERVED_SHARED STV_DEFAULT"
__nv_reservedSMEM_offset_0_alias:
	.zero		0
	.zero		64


//--------------------- .nv.shared._Z6phase2Piii  --------------------------
	.section	.nv.shared._Z6phase2Piii,"aw",@nobits
	.sectionflags	@""
	.align	16
	.zero		1024


//--------------------- .nv.shared._Z6phase1Piii  --------------------------
	.section	.nv.shared._Z6phase1Piii,"aw",@nobits
	.sectionflags	@""
	.align	16
	.zero		1024


//--------------------- .nv.constant0._Z6phase3Piiii --------------------------
	.section	.nv.constant0._Z6phase3Piiii,"a",@progbits
	.sectionflags	@""
	.align	4
.nv.constant0._Z6phase3Piiii:
	.zero		916


//--------------------- .nv.constant0._Z6phase2Piii --------------------------
	.section	.nv.constant0._Z6phase2Piii,"a",@progbits
	.sectionflags	@""
	.align	4
.nv.constant0._Z6phase2Piii:
	.zero		912


//--------------------- .nv.constant0._Z6phase1Piii --------------------------
	.section	.nv.constant0._Z6phase1Piii,"a",@progbits
	.sectionflags	@""
	.align	4
.nv.constant0._Z6phase1Piii:
	.zero		912


//--------------------- SYMBOLS --------------------------

	.type		.nv.reservedSmem.offset0,@object
	.size		.nv.reservedSmem.offset0,0x4
	.type		.nv.reservedSmem.cap,@object
	.size		.nv.reservedSmem.cap,0x4
